//
// Generated by NVIDIA NVVM Compiler
//
// Compiler Build ID: CL-36424714
// Cuda compilation tools, release 13.0, V13.0.88
// Based on NVVM 20.0.0
//

.version 9.0
.target sm_100
.address_size 64

	// .globl	_Z13kernelGravityPdS_S_S_

.visible .entry _Z13kernelGravityPdS_S_S_(
	.param .u64 .ptr .align 1 _Z13kernelGravityPdS_S_S__param_0,
	.param .u64 .ptr .align 1 _Z13kernelGravityPdS_S_S__param_1,
	.param .u64 .ptr .align 1 _Z13kernelGravityPdS_S_S__param_2,
	.param .u64 .ptr .align 1 _Z13kernelGravityPdS_S_S__param_3
)
{
	.reg .pred 	%p<7>;
	.reg .b32 	%r<17>;
	.reg .b64 	%rd<32>;
	.reg .b64 	%fd<114>;

	ld.param.u64 	%rd18, [_Z13kernelGravityPdS_S_S__param_0];
	ld.param.u64 	%rd19, [_Z13kernelGravityPdS_S_S__param_1];
	ld.param.u64 	%rd17, [_Z13kernelGravityPdS_S_S__param_2];
	ld.param.u64 	%rd20, [_Z13kernelGravityPdS_S_S__param_3];
	cvta.to.global.u64 	%rd21, %rd18;
	cvta.to.global.u64 	%rd1, %rd19;
	cvta.to.global.u64 	%rd22, %rd20;
	mov.u32 	%r1, %tid.x;
	mul.wide.u32 	%rd23, %r1, 8;
	add.s64 	%rd2, %rd22, %rd23;
	add.s64 	%rd30, %rd22, 8008;
	add.s64 	%rd29, %rd21, 8;
	mul.wide.u32 	%rd5, %r1, 8000;
	add.s64 	%rd24, %rd5, %rd1;
	add.s64 	%rd28, %rd24, 8000008;
	mov.b32 	%r14, 0;
$L__BB0_1:
	ld.global.f64 	%fd1, [%rd2];
	ld.global.f64 	%fd2, [%rd30+-8008];
	sub.f64 	%fd3, %fd1, %fd2;
	ld.global.f64 	%fd4, [%rd2+8000];
	ld.global.f64 	%fd5, [%rd30+-8];
	sub.f64 	%fd6, %fd4, %fd5;
	mul.f64 	%fd7, %fd6, %fd6;
	fma.rn.f64 	%fd8, %fd3, %fd3, %fd7;
	ld.global.f64 	%fd9, [%rd2+16000];
	ld.global.f64 	%fd10, [%rd30+7992];
	sub.f64 	%fd11, %fd9, %fd10;
	fma.rn.f64 	%fd12, %fd11, %fd11, %fd8;
	ld.global.f64 	%fd13, [%rd29+-8];
	mul.f64 	%fd14, %fd13, 0d4024000000000000;
	div.rn.f64 	%fd15, %fd14, %fd12;
	mul.f64 	%fd16, %fd15, %fd3;
	sqrt.rn.f64 	%fd17, %fd12;
	div.rn.f64 	%fd18, %fd16, %fd17;
	st.global.f64 	[%rd28+-8000008], %fd18;
	ld.global.f64 	%fd19, [%rd29+-8];
	mul.f64 	%fd20, %fd19, 0d4024000000000000;
	div.rn.f64 	%fd21, %fd20, %fd12;
	ld.global.f64 	%fd22, [%rd2+8000];
	ld.global.f64 	%fd23, [%rd30+-8];
	sub.f64 	%fd24, %fd22, %fd23;
	mul.f64 	%fd25, %fd21, %fd24;
	div.rn.f64 	%fd26, %fd25, %fd17;
	st.global.f64 	[%rd28+-8], %fd26;
	ld.global.f64 	%fd27, [%rd29+-8];
	mul.f64 	%fd28, %fd27, 0d4024000000000000;
	div.rn.f64 	%fd29, %fd28, %fd12;
	ld.global.f64 	%fd30, [%rd2+16000];
	ld.global.f64 	%fd31, [%rd30+7992];
	sub.f64 	%fd32, %fd30, %fd31;
	mul.f64 	%fd33, %fd29, %fd32;
	div.rn.f64 	%fd34, %fd33, %fd17;
	st.global.f64 	[%rd28+7999992], %fd34;
	ld.global.f64 	%fd35, [%rd2];
	ld.global.f64 	%fd36, [%rd30+-8000];
	sub.f64 	%fd37, %fd35, %fd36;
	ld.global.f64 	%fd38, [%rd2+8000];
	ld.global.f64 	%fd39, [%rd30];
	sub.f64 	%fd40, %fd38, %fd39;
	mul.f64 	%fd41, %fd40, %fd40;
	fma.rn.f64 	%fd42, %fd37, %fd37, %fd41;
	ld.global.f64 	%fd43, [%rd2+16000];
	ld.global.f64 	%fd44, [%rd30+8000];
	sub.f64 	%fd45, %fd43, %fd44;
	fma.rn.f64 	%fd46, %fd45, %fd45, %fd42;
	ld.global.f64 	%fd47, [%rd29];
	mul.f64 	%fd48, %fd47, 0d4024000000000000;
	div.rn.f64 	%fd49, %fd48, %fd46;
	mul.f64 	%fd50, %fd49, %fd37;
	sqrt.rn.f64 	%fd51, %fd46;
	div.rn.f64 	%fd52, %fd50, %fd51;
	st.global.f64 	[%rd28+-8000000], %fd52;
	ld.global.f64 	%fd53, [%rd29];
	mul.f64 	%fd54, %fd53, 0d4024000000000000;
	div.rn.f64 	%fd55, %fd54, %fd46;
	ld.global.f64 	%fd56, [%rd2+8000];
	ld.global.f64 	%fd57, [%rd30];
	sub.f64 	%fd58, %fd56, %fd57;
	mul.f64 	%fd59, %fd55, %fd58;
	div.rn.f64 	%fd60, %fd59, %fd51;
	st.global.f64 	[%rd28], %fd60;
	ld.global.f64 	%fd61, [%rd29];
	mul.f64 	%fd62, %fd61, 0d4024000000000000;
	div.rn.f64 	%fd63, %fd62, %fd46;
	ld.global.f64 	%fd64, [%rd2+16000];
	ld.global.f64 	%fd65, [%rd30+8000];
	sub.f64 	%fd66, %fd64, %fd65;
	mul.f64 	%fd67, %fd63, %fd66;
	div.rn.f64 	%fd68, %fd67, %fd51;
	st.global.f64 	[%rd28+8000000], %fd68;
	add.s32 	%r14, %r14, 2;
	add.s64 	%rd30, %rd30, 16;
	add.s64 	%rd29, %rd29, 16;
	add.s64 	%rd28, %rd28, 16;
	setp.ne.s32 	%p1, %r14, 1000;
	@%p1 bra 	$L__BB0_1;
	cvta.to.global.u64 	%rd25, %rd17;
	add.s64 	%rd13, %rd25, %rd23;
	neg.s32 	%r15, %r1;
	add.s64 	%rd31, %rd24, 8000016;
	mov.b32 	%r16, 0;
$L__BB0_3:
	setp.eq.s32 	%p2, %r15, 0;
	@%p2 bra 	$L__BB0_5;
	ld.global.f64 	%fd69, [%rd31+-8000016];
	ld.global.f64 	%fd70, [%rd13];
	fma.rn.f64 	%fd71, %fd69, 0d3FB999999999999A, %fd70;
	st.global.f64 	[%rd13], %fd71;
	ld.global.f64 	%fd72, [%rd31+-16];
	ld.global.f64 	%fd73, [%rd13+8000];
	fma.rn.f64 	%fd74, %fd72, 0d3FB999999999999A, %fd73;
	st.global.f64 	[%rd13+8000], %fd74;
	ld.global.f64 	%fd75, [%rd31+7999984];
	ld.global.f64 	%fd76, [%rd13+16000];
	fma.rn.f64 	%fd77, %fd75, 0d3FB999999999999A, %fd76;
	st.global.f64 	[%rd13+16000], %fd77;
$L__BB0_5:
	add.s32 	%r11, %r16, 1;
	setp.eq.s32 	%p3, %r1, %r11;
	@%p3 bra 	$L__BB0_7;
	ld.global.f64 	%fd78, [%rd31+-8000008];
	ld.global.f64 	%fd79, [%rd13];
	fma.rn.f64 	%fd80, %fd78, 0d3FB999999999999A, %fd79;
	st.global.f64 	[%rd13], %fd80;
	ld.global.f64 	%fd81, [%rd31+-8];
	ld.global.f64 	%fd82, [%rd13+8000];
	fma.rn.f64 	%fd83, %fd81, 0d3FB999999999999A, %fd82;
	st.global.f64 	[%rd13+8000], %fd83;
	ld.global.f64 	%fd84, [%rd31+7999992];
	ld.global.f64 	%fd85, [%rd13+16000];
	fma.rn.f64 	%fd86, %fd84, 0d3FB999999999999A, %fd85;
	st.global.f64 	[%rd13+16000], %fd86;
$L__BB0_7:
	add.s32 	%r12, %r16, 2;
	setp.eq.s32 	%p4, %r1, %r12;
	@%p4 bra 	$L__BB0_9;
	ld.global.f64 	%fd87, [%rd31+-8000000];
	ld.global.f64 	%fd88, [%rd13];
	fma.rn.f64 	%fd89, %fd87, 0d3FB999999999999A, %fd88;
	st.global.f64 	[%rd13], %fd89;
	ld.global.f64 	%fd90, [%rd31];
	ld.global.f64 	%fd91, [%rd13+8000];
	fma.rn.f64 	%fd92, %fd90, 0d3FB999999999999A, %fd91;
	st.global.f64 	[%rd13+8000], %fd92;
	ld.global.f64 	%fd93, [%rd31+8000000];
	ld.global.f64 	%fd94, [%rd13+16000];
	fma.rn.f64 	%fd95, %fd93, 0d3FB999999999999A, %fd94;
	st.global.f64 	[%rd13+16000], %fd95;
$L__BB0_9:
	add.s32 	%r13, %r16, 3;
	setp.eq.s32 	%p5, %r1, %r13;
	@%p5 bra 	$L__BB0_11;
	ld.global.f64 	%fd96, [%rd31+-7999992];
	ld.global.f64 	%fd97, [%rd13];
	fma.rn.f64 	%fd98, %fd96, 0d3FB999999999999A, %fd97;
	st.global.f64 	[%rd13], %fd98;
	ld.global.f64 	%fd99, [%rd31+8];
	ld.global.f64 	%fd100, [%rd13+8000];
	fma.rn.f64 	%fd101, %fd99, 0d3FB999999999999A, %fd100;
	st.global.f64 	[%rd13+8000], %fd101;
	ld.global.f64 	%fd102, [%rd31+8000008];
	ld.global.f64 	%fd103, [%rd13+16000];
	fma.rn.f64 	%fd104, %fd102, 0d3FB999999999999A, %fd103;
	st.global.f64 	[%rd13+16000], %fd104;
$L__BB0_11:
	add.s32 	%r16, %r16, 4;
	add.s32 	%r15, %r15, 4;
	add.s64 	%rd31, %rd31, 32;
	setp.ne.s32 	%p6, %r16, 1000;
	@%p6 bra 	$L__BB0_3;
	bar.sync 	0;
	ld.global.f64 	%fd105, [%rd13];
	ld.global.f64 	%fd106, [%rd2];
	fma.rn.f64 	%fd107, %fd105, 0d3FB999999999999A, %fd106;
	st.global.f64 	[%rd2], %fd107;
	ld.global.f64 	%fd108, [%rd13+8000];
	ld.global.f64 	%fd109, [%rd2+8000];
	fma.rn.f64 	%fd110, %fd108, 0d3FB999999999999A, %fd109;
	st.global.f64 	[%rd2+8000], %fd110;
	ld.global.f64 	%fd111, [%rd13+16000];
	ld.global.f64 	%fd112, [%rd2+16000];
	fma.rn.f64 	%fd113, %fd111, 0d3FB999999999999A, %fd112;
	st.global.f64 	[%rd2+16000], %fd113;
	ret;

}


// ===== COMPILED SASS (sm_100) =====

	.target	sm_100

	.elftype	@"ET_EXEC"


//--------------------- .note.nv.tkinfo           --------------------------
	.section	.note.nv.tkinfo,"",@"SHT_NOTE"
	.sectionflags	@"SHF_NOTE_NV_TKINFO"
	.tkinfo
        /*0018*/ 	.word	0x00000002
        /*0030*/ 	.string	""
        /*0030*/ 	.string	"ptxas"
        /*0030*/ 	.string	"Cuda compilation tools, release 13.0, V13.0.88"
        /*0030*/ 	.string	"Build cuda_13.0.r13.0/compiler.36424714_0"
        /*0030*/ 	.string	"-arch sm_100 -m 64 "



//--------------------- .note.nv.cuinfo           --------------------------
	.section	.note.nv.cuinfo,"",@"SHT_NOTE"
	.sectionflags	@"SHF_NOTE_NV_CUINFO"
        /*0018*/ 	.short	0x0002
        /*001a*/ 	.short	0x0064
        /*001c*/ 	.short	0x0082
	.zero		2


//--------------------- .nv.info                  --------------------------
	.section	.nv.info,"",@"SHT_CUDA_INFO"
	.align	4


	//----- nvinfo : EIATTR_REGCOUNT
	.align		4
        /*0000*/ 	.byte	0x04, 0x2f
        /*0002*/ 	.short	(.L_1 - .L_0)
	.align		4
.L_0:
        /*0004*/ 	.word	index@(_Z13kernelGravityPdS_S_S_)
        /*0008*/ 	.word	0x00000026


	//----- nvinfo : EIATTR_FRAME_SIZE
	.align		4
.L_1:
        /*000c*/ 	.byte	0x04, 0x11
        /*000e*/ 	.short	(.L_3 - .L_2)
	.align		4
.L_2:
        /*0010*/ 	.word	index@($__internal_1_$__cuda_sm20_dsqrt_rn_f64_mediumpath_v1)
        /*0014*/ 	.word	0x00000000


	//----- nvinfo : EIATTR_FRAME_SIZE
	.align		4
.L_3:
        /*0018*/ 	.byte	0x04, 0x11
        /*001a*/ 	.short	(.L_5 - .L_4)
	.align		4
.L_4:
        /*001c*/ 	.word	index@($__internal_0_$__cuda_sm20_div_rn_f64_full)
        /*0020*/ 	.word	0x00000000


	//----- nvinfo : EIATTR_FRAME_SIZE
	.align		4
.L_5:
        /*0024*/ 	.byte	0x04, 0x11
        /*0026*/ 	.short	(.L_7 - .L_6)
	.align		4
.L_6:
        /*0028*/ 	.word	index@(_Z13kernelGravityPdS_S_S_)
        /*002c*/ 	.word	0x00000000


	//----- nvinfo : EIATTR_MIN_STACK_SIZE
	.align		4
.L_7:
        /*0030*/ 	.byte	0x04, 0x12
        /*0032*/ 	.short	(.L_9 - .L_8)
	.align		4
.L_8:
        /*0034*/ 	.word	index@(_Z13kernelGravityPdS_S_S_)
        /*0038*/ 	.word	0x00000000
.L_9:


//--------------------- .nv.compat                --------------------------
	.section	.nv.compat,"",@"SHT_CUDA_COMPAT_INFO"
	.align	4
        /*0000*/ 	.byte	0x02, 0x09, 0x00, 0x00, 0x02, 0x02, 0x01, 0x00, 0x02, 0x05, 0x05, 0x00, 0x03, 0x07, 0x01, 0x01
        /*0010*/ 	.byte	0x02, 0x03, 0x00, 0x00, 0x02, 0x06, 0x01, 0x00, 0x04, 0x0b, 0x08, 0x00, 0x01, 0x00, 0x00, 0x00
        /*0020*/ 	.byte	0x00, 0x00, 0x00, 0x00


//--------------------- .nv.info._Z13kernelGravityPdS_S_S_ --------------------------
	.section	.nv.info._Z13kernelGravityPdS_S_S_,"",@"SHT_CUDA_INFO"
	.sectionflags	@""
	.align	4


	//----- nvinfo : EIATTR_CUDA_API_VERSION
	.align		4
        /*0000*/ 	.byte	0x04, 0x37
        /*0002*/ 	.short	(.L_11 - .L_10)
.L_10:
        /*0004*/ 	.word	0x00000082


	//----- nvinfo : EIATTR_KPARAM_INFO
	.align		4
.L_11:
        /*0008*/ 	.byte	0x04, 0x17
        /*000a*/ 	.short	(.L_13 - .L_12)
.L_12:
        /*000c*/ 	.word	0x00000000
        /*0010*/ 	.short	0x0003
        /*0012*/ 	.short	0x0018
        /*0014*/ 	.byte	0x00, 0xf5, 0x21, 0x00


	//----- nvinfo : EIATTR_KPARAM_INFO
	.align		4
.L_13:
        /*0018*/ 	.byte	0x04, 0x17
        /*001a*/ 	.short	(.L_15 - .L_14)
.L_14:
        /*001c*/ 	.word	0x00000000
        /*0020*/ 	.short	0x0002
        /*0022*/ 	.short	0x0010
        /*0024*/ 	.byte	0x00, 0xf5, 0x21, 0x00


	//----- nvinfo : EIATTR_KPARAM_INFO
	.align		4
.L_15:
        /*0028*/ 	.byte	0x04, 0x17
        /*002a*/ 	.short	(.L_17 - .L_16)
.L_16:
        /*002c*/ 	.word	0x00000000
        /*0030*/ 	.short	0x0001
        /*0032*/ 	.short	0x0008
        /*0034*/ 	.byte	0x00, 0xf5, 0x21, 0x00


	//----- nvinfo : EIATTR_KPARAM_INFO
	.align		4
.L_17:
        /*0038*/ 	.byte	0x04, 0x17
        /*003a*/ 	.short	(.L_19 - .L_18)
.L_18:
        /*003c*/ 	.word	0x00000000
        /*0040*/ 	.short	0x0000
        /*0042*/ 	.short	0x0000
        /*0044*/ 	.byte	0x00, 0xf5, 0x21, 0x00


	//----- nvinfo : EIATTR_SPARSE_MMA_MASK
	.align		4
.L_19:
        /*0048*/ 	.byte	0x03, 0x50
        /*004a*/ 	.short	0x0000


	//----- nvinfo : EIATTR_MAXREG_COUNT
	.align		4
        /*004c*/ 	.byte	0x03, 0x1b
        /*004e*/ 	.short	0x00ff


	//----- nvinfo : EIATTR_NUM_BARRIERS
	.align		4
        /*0050*/ 	.byte	0x02, 0x4c
        /*0052*/ 	.byte	0x01
	.zero		1


	//----- nvinfo : EIATTR_MERCURY_ISA_VERSION
	.align		4
        /*0054*/ 	.byte	0x03, 0x5f
        /*0056*/ 	.short	0x0101


	//----- nvinfo : EIATTR_VRC_CTA_INIT_COUNT
	.align		4
        /*0058*/ 	.byte	0x02, 0x4a
	.zero		1
	.zero		1


	//----- nvinfo : EIATTR_EXIT_INSTR_OFFSETS
	.align		4
        /*005c*/ 	.byte	0x04, 0x1c
        /*005e*/ 	.short	(.L_21 - .L_20)


	//   ....[0]....
.L_20:
        /*0060*/ 	.word	0x00002050


	//----- nvinfo : EIATTR_CRS_STACK_SIZE
	.align		4
.L_21:
        /*0064*/ 	.byte	0x04, 0x1e
        /*0066*/ 	.short	(.L_23 - .L_22)
.L_22:
        /*0068*/ 	.word	0x00000000


	//----- nvinfo : EIATTR_CBANK_PARAM_SIZE
	.align		4
.L_23:
        /*006c*/ 	.byte	0x03, 0x19
        /*006e*/ 	.short	0x0020


	//----- nvinfo : EIATTR_PARAM_CBANK
	.align		4
        /*0070*/ 	.byte	0x04, 0x0a
        /*0072*/ 	.short	(.L_25 - .L_24)
	.align		4
.L_24:
        /*0074*/ 	.word	index@(.nv.constant0._Z13kernelGravityPdS_S_S_)
        /*0078*/ 	.short	0x0380
        /*007a*/ 	.short	0x0020


	//----- nvinfo : EIATTR_SW_WAR
	.align		4
.L_25:
        /*007c*/ 	.byte	0x04, 0x36
        /*007e*/ 	.short	(.L_27 - .L_26)
.L_26:
        /*0080*/ 	.word	0x00000008
.L_27:


//--------------------- .nv.callgraph             --------------------------
	.section	.nv.callgraph,"",@"SHT_CUDA_CALLGRAPH"
	.align	4
	.sectionentsize	8
	.align		4
        /*0000*/ 	.word	0x00000000
	.align		4
        /*0004*/ 	.word	0xffffffff
	.align		4
        /*0008*/ 	.word	0x00000000
	.align		4
        /*000c*/ 	.word	0xfffffffe
	.align		4
        /*0010*/ 	.word	0x00000000
	.align		4
        /*0014*/ 	.word	0xfffffffd
	.align		4
        /*0018*/ 	.word	0x00000000
	.align		4
        /*001c*/ 	.word	0xfffffffc


//--------------------- .text._Z13kernelGravityPdS_S_S_ --------------------------
	.section	.text._Z13kernelGravityPdS_S_S_,"ax",@progbits
	.align	128
        .global         _Z13kernelGravityPdS_S_S_
        .type           _Z13kernelGravityPdS_S_S_,@function
        .size           _Z13kernelGravityPdS_S_S_,(.L_x_43 - _Z13kernelGravityPdS_S_S_)
        .other          _Z13kernelGravityPdS_S_S_,@"STO_CUDA_ENTRY STV_DEFAULT"
_Z13kernelGravityPdS_S_S_:
.text._Z13kernelGravityPdS_S_S_:
[----:B------:R-:W-:Y:S01]  /*0000*/  LDC R1, c[0x0][0x37c] ;  /* 0x0000df00ff017b82 */ /* 0x000fe20000000800 */
[----:B------:R-:W0:Y:S07]  /*0010*/  S2R R0, SR_TID.X ;  /* 0x0000000000007919 */ /* 0x000e2e0000002100 */
[----:B------:R-:W0:Y:S01]  /*0020*/  LDC.64 R16, c[0x0][0x388] ;  /* 0x0000e200ff107b82 */ /* 0x000e220000000a00 */
[----:B------:R-:W1:Y:S01]  /*0030*/  LDCU.64 UR6, c[0x0][0x398] ;  /* 0x00007300ff0677ac */ /* 0x000e620008000a00 */
[----:B------:R-:W2:Y:S06]  /*0040*/  LDCU.64 UR4, c[0x0][0x380] ;  /* 0x00007000ff0477ac */ /* 0x000eac0008000a00 */
[----:B------:R-:W3:Y:S01]  /*0050*/  LDC.64 R14, c[0x0][0x398] ;  /* 0x0000e600ff0e7b82 */ /* 0x000ee20000000a00 */
[----:B------:R-:W4:Y:S01]  /*0060*/  LDCU.64 UR8, c[0x0][0x358] ;  /* 0x00006b00ff0877ac */ /* 0x000f220008000a00 */
[----:B-1----:R-:W-:-:S02]  /*0070*/  UIADD3 UR6, UP0, UPT, UR6, 0x1f48, URZ ;  /* 0x00001f4806067890 */ /* 0x002fc4000ff1e0ff */
[----:B--2---:R-:W-:Y:S02]  /*0080*/  UIADD3 UR4, UP1, UPT, UR4, 0x8, URZ ;  /* 0x0000000804047890 */ /* 0x004fe4000ff3e0ff */
[----:B------:R-:W-:Y:S02]  /*0090*/  UIADD3.X UR7, UPT, UPT, URZ, UR7, URZ, UP0, !UPT ;  /* 0x00000007ff077290 */ /* 0x000fe400087fe4ff */
[----:B------:R-:W-:Y:S01]  /*00a0*/  IMAD.U32 R12, RZ, RZ, UR6 ;  /* 0x00000006ff0c7e24 */ /* 0x000fe2000f8e00ff */
[----:B------:R-:W-:Y:S01]  /*00b0*/  UIADD3.X UR5, UPT, UPT, URZ, UR5, URZ, UP1, !UPT ;  /* 0x00000005ff057290 */ /* 0x000fe20008ffe4ff */
[----:B------:R-:W-:Y:S01]  /*00c0*/  IMAD.U32 R10, RZ, RZ, UR4 ;  /* 0x00000004ff0a7e24 */ /* 0x000fe2000f8e00ff */
[----:B------:R-:W-:Y:S01]  /*00d0*/  UMOV UR4, URZ ;  /* 0x000000ff00047c82 */ /* 0x000fe20008000000 */
[----:B0-----:R-:W-:-:S03]  /*00e0*/  IMAD.WIDE.U32 R16, R0, 0x1f40, R16 ;  /* 0x00001f4000107825 */ /* 0x001fc600078e0010 */
[----:B------:R-:W-:Y:S01]  /*00f0*/  MOV R11, UR5 ;  /* 0x00000005000b7c02 */ /* 0x000fe20008000f00 */
[----:B---3--:R-:W-:Y:S01]  /*0100*/  IMAD.WIDE.U32 R14, R0, 0x8, R14 ;  /* 0x00000008000e7825 */ /* 0x008fe200078e000e */
[----:B------:R-:W-:-:S03]  /*0110*/  IADD3 R4, P0, PT, R16, 0x7a1208, RZ ;  /* 0x007a120810047810 */ /* 0x000fc60007f1e0ff */
[----:B------:R-:W-:Y:S02]  /*0120*/  IMAD.U32 R13, RZ, RZ, UR7 ;  /* 0x00000007ff0d7e24 */ /* 0x000fe4000f8e00ff */
[----:B----4-:R-:W-:-:S08]  /*0130*/  IMAD.X R5, RZ, RZ, R17, P0 ;  /* 0x000000ffff057224 */ /* 0x010fd000000e0611 */
.L_x_28:
[----:B------:R-:W2:Y:S04]  /*0140*/  LDG.E.64 R20, desc[UR8][R14.64+0x1f40] ;  /* 0x001f40080e147981 */ /* 0x000ea8000c1e1b00 */
[----:B------:R-:W2:Y:S04]  /*0150*/  LDG.E.64 R22, desc[UR8][R12.64+-0x8] ;  /* 0xfffff8080c167981 */ /* 0x000ea8000c1e1b00 */
[----:B------:R-:W3:Y:S04]  /*0160*/  LDG.E.64 R28, desc[UR8][R14.64] ;  /* 0x000000080e1c7981 */ /* 0x000ee8000c1e1b00 */
[----:B------:R-:W3:Y:S04]  /*0170*/  LDG.E.64 R18, desc[UR8][R12.64+-0x1f48] ;  /* 0xffe0b8080c127981 */ /* 0x000ee8000c1e1b00 */
[----:B------:R-:W4:Y:S04]  /*0180*/  LDG.E.64 R6, desc[UR8][R14.64+0x3e80] ;  /* 0x003e80080e067981 */ /* 0x000f28000c1e1b00 */
[----:B------:R-:W4:Y:S04]  /*0190*/  LDG.E.64 R8, desc[UR8][R12.64+0x1f38] ;  /* 0x001f38080c087981 */ /* 0x000f28000c1e1b00 */
[----:B------:R-:W5:Y:S01]  /*01a0*/  LDG.E.64 R2, desc[UR8][R10.64+-0x8] ;  /* 0xfffff8080a027981 */ /* 0x000f62000c1e1b00 */
[----:B------:R-:W-:Y:S01]  /*01b0*/  BSSY.RECONVERGENT B1, `(.L_x_0) ;  /* 0x000001f000017945 */ /* 0x000fe20003800200 */
[----:B--2---:R-:W-:-:S02]  /*01c0*/  DADD R20, R20, -R22 ;  /* 0x0000000014147229 */ /* 0x004fc40000000816 */
[----:B---3--:R-:W-:-:S06]  /*01d0*/  DADD R28, R28, -R18 ;  /* 0x000000001c1c7229 */ /* 0x008fcc0000000812 */
[----:B------:R-:W-:Y:S02]  /*01e0*/  DMUL R20, R20, R20 ;  /* 0x0000001414147228 */ /* 0x000fe40000000000 */
[----:B----4-:R-:W-:-:S06]  /*01f0*/  DADD R6, R6, -R8 ;  /* 0x0000000006067229 */ /* 0x010fcc0000000808 */
[----:B------:R-:W-:-:S08]  /*0200*/  DFMA R20, R28, R28, R20 ;  /* 0x0000001c1c14722b */ /* 0x000fd00000000014 */
[----:B------:R-:W-:Y:S01]  /*0210*/  DFMA R30, R6, R6, R20 ;  /* 0x00000006061e722b */ /* 0x000fe20000000014 */
[----:B------:R-:W-:-:S05]  /*0220*/  IMAD.MOV.U32 R6, RZ, RZ, 0x1 ;  /* 0x00000001ff067424 */ /* 0x000fca00078e00ff */
[----:B------:R-:W0:Y:S02]  /*0230*/  MUFU.RCP64H R7, R31 ;  /* 0x0000001f00077308 */ /* 0x000e240000001800 */
[----:B0-----:R-:W-:-:S08]  /*0240*/  DFMA R8, -R30, R6, 1 ;  /* 0x3ff000001e08742b */ /* 0x001fd00000000106 */
[----:B------:R-:W-:-:S08]  /*0250*/  DFMA R8, R8, R8, R8 ;  /* 0x000000080808722b */ /* 0x000fd00000000008 */
[----:B------:R-:W-:Y:S02]  /*0260*/  DFMA R8, R6, R8, R6 ;  /* 0x000000080608722b */ /* 0x000fe40000000006 */
[----:B-----5:R-:W-:-:S06]  /*0270*/  DMUL R6, R2, 10 ;  /* 0x4024000002067828 */ /* 0x020fcc0000000000 */
[----:B------:R-:W-:-:S04]  /*0280*/  DFMA R18, -R30, R8, 1 ;  /* 0x3ff000001e12742b */ /* 0x000fc80000000108 */
[----:B------:R-:W-:-:S04]  /*0290*/  FSETP.GEU.AND P1, PT, |R7|, 6.5827683646048100446e-37, PT ;  /* 0x036000000700780b */ /* 0x000fc80003f2e200 */
[----:B------:R-:W-:-:S08]  /*02a0*/  DFMA R18, R8, R18, R8 ;  /* 0x000000120812722b */ /* 0x000fd00000000008 */
[----:B------:R-:W-:-:S08]  /*02b0*/  DMUL R2, R6, R18 ;  /* 0x0000001206027228 */ /* 0x000fd00000000000 */
[----:B------:R-:W-:-:S08]  /*02c0*/  DFMA R8, -R30, R2, R6 ;  /* 0x000000021e08722b */ /* 0x000fd00000000106 */
[----:B------:R-:W-:Y:S01]  /*02d0*/  DFMA R2, R18, R8, R2 ;  /* 0x000000081202722b */ /* 0x000fe20000000002 */
[----:B------:R-:W-:-:S09]  /*02e0*/  MOV R9, R5 ;  /* 0x0000000500097202 */ /* 0x000fd20000000f00 */
[----:B------:R-:W-:-:S05]  /*02f0*/  FFMA R8, RZ, R31, R3 ;  /* 0x0000001fff087223 */ /* 0x000fca0000000003 */
[----:B------:R-:W-:Y:S01]  /*0300*/  FSETP.GT.AND P0, PT, |R8|, 1.469367938527859385e-39, PT ;  /* 0x001000000800780b */ /* 0x000fe20003f04200 */
[----:B------:R-:W-:-:S12]  /*0310*/  IMAD.MOV.U32 R8, RZ, RZ, R4 ;  /* 0x000000ffff087224 */ /* 0x000fd800078e0004 */
[----:B------:R-:W-:Y:S05]  /*0320*/  @P0 BRA P1, `(.L_x_1) ;  /* 0x00000000001c0947 */ /* 0x000fea0000800000 */
[----:B------:R-:W-:Y:S01]  /*0330*/  IMAD.MOV.U32 R4, RZ, RZ, R6 ;  /* 0x000000ffff047224 */ /* 0x000fe200078e0006 */
[----:B------:R-:W-:Y:S01]  /*0340*/  MOV R2, 0x380 ;  /* 0x0000038000027802 */ /* 0x000fe20000000f00 */
[----:B------:R-:W-:Y:S02]  /*0350*/  IMAD.MOV.U32 R20, RZ, RZ, R30 ;  /* 0x000000ffff147224 */ /* 0x000fe400078e001e */
[----:B------:R-:W-:-:S07]  /*0360*/  IMAD.MOV.U32 R21, RZ, RZ, R31 ;  /* 0x000000ffff157224 */ /* 0x000fce00078e001f */
[----:B------:R-:W-:Y:S05]  /*0370*/  CALL.REL.NOINC `($__internal_0_$__cuda_sm20_div_rn_f64_full) ;  /* 0x0000001c00387944 */ /* 0x000fea0003c00000 */
[----:B------:R-:W-:Y:S01]  /*0380*/  MOV R2, R32 ;  /* 0x0000002000027202 */ /* 0x000fe20000000f00 */
[----:B------:R-:W-:-:S07]  /*0390*/  IMAD.MOV.U32 R3, RZ, RZ, R33 ;  /* 0x000000ffff037224 */ /* 0x000fce00078e0021 */
.L_x_1:
[----:B------:R-:W-:Y:S05]  /*03a0*/  BSYNC.RECONVERGENT B1 ;  /* 0x0000000000017941 */ /* 0x000fea0003800200 */
.L_x_0:
[----:B------:R-:W0:Y:S01]  /*03b0*/  MUFU.RSQ64H R21, R31 ;  /* 0x0000001f00157308 */ /* 0x000e220000001c00 */
[----:B------:R-:W-:Y:S01]  /*03c0*/  VIADD R20, R31, 0xfcb00000 ;  /* 0xfcb000001f147836 */ /* 0x000fe20000000000 */
[----:B------:R-:W-:Y:S01]  /*03d0*/  MOV R7, 0x3fd80000 ;  /* 0x3fd8000000077802 */ /* 0x000fe20000000f00 */
[----:B------:R-:W-:Y:S01]  /*03e0*/  IMAD.MOV.U32 R6, RZ, RZ, 0x0 ;  /* 0x00000000ff067424 */ /* 0x000fe200078e00ff */
[----:B------:R-:W-:Y:S02]  /*03f0*/  BSSY.RECONVERGENT B0, `(.L_x_2) ;  /* 0x0000017000007945 */ /* 0x000fe40003800200 */
[----:B------:R-:W-:Y:S01]  /*0400*/  ISETP.GE.U32.AND P0, PT, R20, 0x7ca00000, PT ;  /* 0x7ca000001400780c */ /* 0x000fe20003f06070 */
[----:B0-----:R-:W-:-:S08]  /*0410*/  DMUL R4, R20, R20 ;  /* 0x0000001414047228 */ /* 0x001fd00000000000 */
[----:B------:R-:W-:-:S08]  /*0420*/  DFMA R4, R30, -R4, 1 ;  /* 0x3ff000001e04742b */ /* 0x000fd00000000804 */
[----:B------:R-:W-:Y:S02]  /*0430*/  DFMA R6, R4, R6, 0.5 ;  /* 0x3fe000000406742b */ /* 0x000fe40000000006 */
[----:B------:R-:W-:-:S08]  /*0440*/  DMUL R4, R20, R4 ;  /* 0x0000000414047228 */ /* 0x000fd00000000000 */
[----:B------:R-:W-:Y:S02]  /*0450*/  DFMA R18, R6, R4, R20 ;  /* 0x000000040612722b */ /* 0x000fe40000000014 */
[----:B------:R-:W-:-:S06]  /*0460*/  DMUL R4, R28, R2 ;  /* 0x000000021c047228 */ /* 0x000fcc0000000000 */
[----:B------:R-:W-:Y:S02]  /*0470*/  DMUL R22, R30, R18 ;  /* 0x000000121e167228 */ /* 0x000fe40000000000 */
[----:B------:R-:W-:Y:S02]  /*0480*/  VIADD R7, R19, 0xfff00000 ;  /* 0xfff0000013077836 */ /* 0x000fe40000000000 */
[----:B------:R-:W-:-:S04]  /*0490*/  IMAD.MOV.U32 R6, RZ, RZ, R18 ;  /* 0x000000ffff067224 */ /* 0x000fc800078e0012 */
[----:B------:R-:W-:-:S08]  /*04a0*/  DFMA R24, R22, -R22, R30 ;  /* 0x800000161618722b */ /* 0x000fd0000000001e */
[----:B------:R-:W-:Y:S01]  /*04b0*/  DFMA R28, R24, R6, R22 ;  /* 0x00000006181c722b */ /* 0x000fe20000000016 */
[----:B------:R-:W-:Y:S10]  /*04c0*/  @!P0 BRA `(.L_x_3) ;  /* 0x0000000000248947 */ /* 0x000ff40003800000 */
[----:B------:R-:W-:Y:S01]  /*04d0*/  MOV R3, R25 ;  /* 0x0000001900037202 */ /* 0x000fe20000000f00 */
[----:B------:R-:W-:Y:S01]  /*04e0*/  IMAD.MOV.U32 R2, RZ, RZ, R22 ;  /* 0x000000ffff027224 */ /* 0x000fe200078e0016 */
[----:B------:R-:W-:Y:S01]  /*04f0*/  MOV R22, 0x560 ;  /* 0x0000056000167802 */ /* 0x000fe20000000f00 */
[----:B------:R-:W-:Y:S01]  /*0500*/  IMAD.MOV.U32 R19, RZ, RZ, R20 ;  /* 0x000000ffff137224 */ /* 0x000fe200078e0014 */
[----:B------:R-:W-:Y:S01]  /*0510*/  MOV R20, R30 ;  /* 0x0000001e00147202 */ /* 0x000fe20000000f00 */
[----:B------:R-:W-:Y:S02]  /*0520*/  IMAD.MOV.U32 R6, RZ, RZ, R24 ;  /* 0x000000ffff067224 */ /* 0x000fe400078e0018 */
[----:B------:R-:W-:Y:S02]  /*0530*/  IMAD.MOV.U32 R25, RZ, RZ, R7 ;  /* 0x000000ffff197224 */ /* 0x000fe400078e0007 */
[----:B------:R-:W-:-:S07]  /*0540*/  IMAD.MOV.U32 R21, RZ, RZ, R31 ;  /* 0x000000ffff157224 */ /* 0x000fce00078e001f */
[----:B------:R-:W-:Y:S05]  /*0550*/  CALL.REL.NOINC `($__internal_1_$__cuda_sm20_dsqrt_rn_f64_mediumpath_v1) ;  /* 0x0000002000307944 */ /* 0x000fea0003c00000 */
.L_x_3:
[----:B------:R-:W-:Y:S05]  /*0560*/  BSYNC.RECONVERGENT B0 ;  /* 0x0000000000007941 */ /* 0x000fea0003800200 */
.L_x_2:
[----:B------:R-:W0:Y:S01]  /*0570*/  MUFU.RCP64H R3, R29 ;  /* 0x0000001d00037308 */ /* 0x000e220000001800 */
[----:B------:R-:W-:Y:S01]  /*0580*/  IMAD.MOV.U32 R2, RZ, RZ, 0x1 ;  /* 0x00000001ff027424 */ /* 0x000fe200078e00ff */
[----:B------:R-:W-:Y:S01]  /*0590*/  FSETP.GEU.AND P1, PT, |R5|, 6.5827683646048100446e-37, PT ;  /* 0x036000000500780b */ /* 0x000fe20003f2e200 */
[----:B------:R-:W-:Y:S04]  /*05a0*/  BSSY.RECONVERGENT B1, `(.L_x_4) ;  /* 0x0000013000017945 */ /* 0x000fe80003800200 */
[----:B0-----:R-:W-:-:S08]  /*05b0*/  DFMA R6, R2, -R28, 1 ;  /* 0x3ff000000206742b */ /* 0x001fd0000000081c */
[----:B------:R-:W-:-:S08]  /*05c0*/  DFMA R6, R6, R6, R6 ;  /* 0x000000060606722b */ /* 0x000fd00000000006 */
[----:B------:R-:W-:-:S08]  /*05d0*/  DFMA R6, R2, R6, R2 ;  /* 0x000000060206722b */ /* 0x000fd00000000002 */
[----:B------:R-:W-:-:S08]  /*05e0*/  DFMA R2, R6, -R28, 1 ;  /* 0x3ff000000602742b */ /* 0x000fd0000000081c */
[----:B------:R-:W-:-:S08]  /*05f0*/  DFMA R2, R6, R2, R6 ;  /* 0x000000020602722b */ /* 0x000fd00000000006 */
[----:B------:R-:W-:-:S08]  /*0600*/  DMUL R6, R4, R2 ;  /* 0x0000000204067228 */ /* 0x000fd00000000000 */
[----:B------:R-:W-:-:S08]  /*0610*/  DFMA R18, R6, -R28, R4 ;  /* 0x8000001c0612722b */ /* 0x000fd00000000004 */
[----:B------:R-:W-:-:S10]  /*0620*/  DFMA R2, R2, R18, R6 ;  /* 0x000000120202722b */ /* 0x000fd40000000006 */
[----:B------:R-:W-:-:S05]  /*0630*/  FFMA R6, RZ, R29, R3 ;  /* 0x0000001dff067223 */ /* 0x000fca0000000003 */
[----:B------:R-:W-:-:S13]  /*0640*/  FSETP.GT.AND P0, PT, |R6|, 1.469367938527859385e-39, PT ;  /* 0x001000000600780b */ /* 0x000fda0003f04200 */
[----:B------:R-:W-:Y:S05]  /*0650*/  @P0 BRA P1, `(.L_x_5) ;  /* 0x00000000001c0947 */ /* 0x000fea0000800000 */
[----:B------:R-:W-:Y:S01]  /*0660*/  IMAD.MOV.U32 R7, RZ, RZ, R5 ;  /* 0x000000ffff077224 */ /* 0x000fe200078e0005 */
[----:B------:R-:W-:Y:S01]  /*0670*/  MOV R20, R28 ;  /* 0x0000001c00147202 */ /* 0x000fe20000000f00 */
[----:B------:R-:W-:Y:S01]  /*0680*/  IMAD.MOV.U32 R21, RZ, RZ, R29 ;  /* 0x000000ffff157224 */ /* 0x000fe200078e001d */
[----:B------:R-:W-:-:S07]  /*0690*/  MOV R2, 0x6b0 ;  /* 0x000006b000027802 */ /* 0x000fce0000000f00 */
[----:B------:R-:W-:Y:S05]  /*06a0*/  CALL.REL.NOINC `($__internal_0_$__cuda_sm20_div_rn_f64_full) ;  /* 0x00000018006c7944 */ /* 0x000fea0003c00000 */
[----:B------:R-:W-:Y:S02]  /*06b0*/  IMAD.MOV.U32 R2, RZ, RZ, R32 ;  /* 0x000000ffff027224 */ /* 0x000fe400078e0020 */
[----:B------:R-:W-:-:S07]  /*06c0*/  IMAD.MOV.U32 R3, RZ, RZ, R33 ;  /* 0x000000ffff037224 */ /* 0x000fce00078e0021 */
.L_x_5:
[----:B------:R-:W-:Y:S05]  /*06d0*/  BSYNC.RECONVERGENT B1 ;  /* 0x0000000000017941 */ /* 0x000fea0003800200 */
.L_x_4:
[----:B------:R0:W-:Y:S04]  /*06e0*/  STG.E.64 desc[UR8][R8.64+-0x7a1208], R2 ;  /* 0x85edf80208007986 */ /* 0x0001e8000c101b08 */
[----:B------:R-:W2:Y:S01]  /*06f0*/  LDG.E.64 R4, desc[UR8][R10.64+-0x8] ;  /* 0xfffff8080a047981 */ /* 0x000ea2000c1e1b00 */
[----:B------:R-:W1:Y:S01]  /*0700*/  MUFU.RCP64H R7, R31 ;  /* 0x0000001f00077308 */ /* 0x000e620000001800 */
[----:B------:R-:W-:Y:S01]  /*0710*/  MOV R6, 0x1 ;  /* 0x0000000100067802 */ /* 0x000fe20000000f00 */
[----:B------:R-:W-:Y:S05]  /*0720*/  BSSY.RECONVERGENT B1, `(.L_x_6) ;  /* 0x0000015000017945 */ /* 0x000fea0003800200 */
[----:B-1----:R-:W-:-:S08]  /*0730*/  DFMA R18, -R30, R6, 1 ;  /* 0x3ff000001e12742b */ /* 0x002fd00000000106 */
[----:B------:R-:W-:-:S08]  /*0740*/  DFMA R18, R18, R18, R18 ;  /* 0x000000121212722b */ /* 0x000fd00000000012 */
[----:B------:R-:W-:-:S08]  /*0750*/  DFMA R18, R6, R18, R6 ;  /* 0x000000120612722b */ /* 0x000fd00000000006 */
[----:B------:R-:W-:-:S08]  /*0760*/  DFMA R20, -R30, R18, 1 ;  /* 0x3ff000001e14742b */ /* 0x000fd00000000112 */
[----:B------:R-:W-:Y:S02]  /*0770*/  DFMA R20, R18, R20, R18 ;  /* 0x000000141214722b */ /* 0x000fe40000000012 */
[----:B--2---:R-:W-:-:S08]  /*0780*/  DMUL R6, R4, 10 ;  /* 0x4024000004067828 */ /* 0x004fd00000000000 */
[----:B------:R-:W-:Y:S02]  /*0790*/  DMUL R4, R20, R6 ;  /* 0x0000000614047228 */ /* 0x000fe40000000000 */
[----:B------:R-:W-:-:S06]  /*07a0*/  FSETP.GEU.AND P1, PT, |R7|, 6.5827683646048100446e-37, PT ;  /* 0x036000000700780b */ /* 0x000fcc0003f2e200 */
[----:B0-----:R-:W-:-:S08]  /*07b0*/  DFMA R2, -R30, R4, R6 ;  /* 0x000000041e02722b */ /* 0x001fd00000000106 */
[----:B------:R-:W-:-:S10]  /*07c0*/  DFMA R2, R20, R2, R4 ;  /* 0x000000021402722b */ /* 0x000fd40000000004 */
[----:B------:R-:W-:-:S05]  /*07d0*/  FFMA R4, RZ, R31, R3 ;  /* 0x0000001fff047223 */ /* 0x000fca0000000003 */
[----:B------:R-:W-:-:S13]  /*07e0*/  FSETP.GT.AND P0, PT, |R4|, 1.469367938527859385e-39, PT ;  /* 0x001000000400780b */ /* 0x000fda0003f04200 */
        /* <DEDUP_REMOVED lines=8> */
.L_x_7:
[----:B------:R-:W-:Y:S05]  /*0870*/  BSYNC.RECONVERGENT B1 ;  /* 0x0000000000017941 */ /* 0x000fea0003800200 */
.L_x_6:
[----:B------:R-:W2:Y:S04]  /*0880*/  LDG.E.64 R4, desc[UR8][R14.64+0x1f40] ;  /* 0x001f40080e047981 */ /* 0x000ea8000c1e1b00 */
[----:B------:R-:W2:Y:S01]  /*0890*/  LDG.E.64 R6, desc[UR8][R12.64+-0x8] ;  /* 0xfffff8080c067981 */ /* 0x000ea2000c1e1b00 */
[----:B------:R-:W0:Y:S01]  /*08a0*/  MUFU.RCP64H R19, R29 ;  /* 0x0000001d00137308 */ /* 0x000e220000001800 */
[----:B------:R-:W-:Y:S01]  /*08b0*/  IMAD.MOV.U32 R18, RZ, RZ, 0x1 ;  /* 0x00000001ff127424 */ /* 0x000fe200078e00ff */
[----:B------:R-:W-:Y:S05]  /*08c0*/  BSSY.RECONVERGENT B1, `(.L_x_8) ;  /* 0x0000016000017945 */ /* 0x000fea0003800200 */
[----:B0-----:R-:W-:-:S08]  /*08d0*/  DFMA R20, R18, -R28, 1 ;  /* 0x3ff000001214742b */ /* 0x001fd0000000081c */
[----:B------:R-:W-:-:S08]  /*08e0*/  DFMA R20, R20, R20, R20 ;  /* 0x000000141414722b */ /* 0x000fd00000000014 */
[----:B------:R-:W-:-:S08]  /*08f0*/  DFMA R20, R18, R20, R18 ;  /* 0x000000141214722b */ /* 0x000fd00000000012 */
[----:B------:R-:W-:-:S08]  /*0900*/  DFMA R18, R20, -R28, 1 ;  /* 0x3ff000001412742b */ /* 0x000fd0000000081c */
[----:B------:R-:W-:Y:S02]  /*0910*/  DFMA R18, R20, R18, R20 ;  /* 0x000000121412722b */ /* 0x000fe40000000014 */
[----:B--2---:R-:W-:-:S08]  /*0920*/  DADD R4, R4, -R6 ;  /* 0x0000000004047229 */ /* 0x004fd00000000806 */
[----:B------:R-:W-:-:S08]  /*0930*/  DMUL R6, R4, R2 ;  /* 0x0000000204067228 */ /* 0x000fd00000000000 */
[----:B------:R-:W-:Y:S02]  /*0940*/  DMUL R2, R18, R6 ;  /* 0x0000000612027228 */ /* 0x000fe40000000000 */
[----:B------:R-:W-:-:S06]  /*0950*/  FSETP.GEU.AND P1, PT, |R7|, 6.5827683646048100446e-37, PT ;  /* 0x036000000700780b */ /* 0x000fcc0003f2e200 */
        /* <DEDUP_REMOVED lines=12> */
.L_x_9:
[----:B------:R-:W-:Y:S05]  /*0a20*/  BSYNC.RECONVERGENT B1 ;  /* 0x0000000000017941 */ /* 0x000fea0003800200 */
.L_x_8:
        /* <DEDUP_REMOVED lines=25> */
.L_x_11:
[----:B------:R-:W-:Y:S05]  /*0bc0*/  BSYNC.RECONVERGENT B1 ;  /* 0x0000000000017941 */ /* 0x000fea0003800200 */
.L_x_10:
        /* <DEDUP_REMOVED lines=26> */
.L_x_13:
[----:B------:R-:W-:Y:S05]  /*0d70*/  BSYNC.RECONVERGENT B1 ;  /* 0x0000000000017941 */ /* 0x000fea0003800200 */
.L_x_12:
[----:B------:R0:W-:Y:S04]  /*0d80*/  STG.E.64 desc[UR8][R8.64+0x7a11f8], R2 ;  /* 0x7a11f80208007986 */ /* 0x0001e8000c101b08 */
[----:B------:R-:W2:Y:S04]  /*0d90*/  LDG.E.64 R18, desc[UR8][R14.64+0x1f40] ;  /* 0x001f40080e127981 */ /* 0x000ea8000c1e1b00 */
[----:B------:R-:W2:Y:S04]  /*0da0*/  LDG.E.64 R20, desc[UR8][R12.64] ;  /* 0x000000080c147981 */ /* 0x000ea8000c1e1b00 */
[----:B------:R-:W3:Y:S04]  /*0db0*/  LDG.E.64 R28, desc[UR8][R14.64] ;  /* 0x000000080e1c7981 */ /* 0x000ee8000c1e1b00 */
[----:B------:R-:W3:Y:S04]  /*0dc0*/  LDG.E.64 R6, desc[UR8][R12.64+-0x1f40] ;  /* 0xffe0c0080c067981 */ /* 0x000ee8000c1e1b00 */
[----:B------:R-:W4:Y:S04]  /*0dd0*/  LDG.E.64 R22, desc[UR8][R14.64+0x3e80] ;  /* 0x003e80080e167981 */ /* 0x000f28000c1e1b00 */
[----:B------:R-:W4:Y:S04]  /*0de0*/  LDG.E.64 R24, desc[UR8][R12.64+0x1f40] ;  /* 0x001f40080c187981 */ /* 0x000f28000c1e1b00 */
[----:B------:R-:W5:Y:S01]  /*0df0*/  LDG.E.64 R4, desc[UR8][R10.64] ;  /* 0x000000080a047981 */ /* 0x000f62000c1e1b00 */
[----:B0-----:R-:W-:Y:S01]  /*0e00*/  MOV R2, 0x1 ;  /* 0x0000000100027802 */ /* 0x001fe20000000f00 */
[----:B------:R-:W-:Y:S01]  /*0e10*/  BSSY.RECONVERGENT B1, `(.L_x_14) ;  /* 0x000001d000017945 */ /* 0x000fe20003800200 */
[----:B--2---:R-:W-:-:S02]  /*0e20*/  DADD R18, R18, -R20 ;  /* 0x0000000012127229 */ /* 0x004fc40000000814 */
[----:B---3--:R-:W-:-:S06]  /*0e30*/  DADD R28, R28, -R6 ;  /* 0x000000001c1c7229 */ /* 0x008fcc0000000806 */
[----:B------:R-:W-:Y:S02]  /*0e40*/  DMUL R18, R18, R18 ;  /* 0x0000001212127228 */ /* 0x000fe40000000000 */
[----:B----4-:R-:W-:-:S06]  /*0e50*/  DADD R22, R22, -R24 ;  /* 0x0000000016167229 */ /* 0x010fcc0000000818 */
[----:B------:R-:W-:-:S08]  /*0e60*/  DFMA R18, R28, R28, R18 ;  /* 0x0000001c1c12722b */ /* 0x000fd00000000012 */
[----:B------:R-:W-:Y:S02]  /*0e70*/  DFMA R30, R22, R22, R18 ;  /* 0x00000016161e722b */ /* 0x000fe40000000012 */
[----:B-----5:R-:W-:-:S04]  /*0e80*/  DMUL R18, R4, 10 ;  /* 0x4024000004127828 */ /* 0x020fc80000000000 */
[----:B------:R-:W0:Y:S06]  /*0e90*/  MUFU.RCP64H R3, R31 ;  /* 0x0000001f00037308 */ /* 0x000e2c0000001800 */
[----:B------:R-:W-:Y:S01]  /*0ea0*/  FSETP.GEU.AND P1, PT, |R19|, 6.5827683646048100446e-37, PT ;  /* 0x036000001300780b */ /* 0x000fe20003f2e200 */
[----:B0-----:R-:W-:-:S08]  /*0eb0*/  DFMA R6, -R30, R2, 1 ;  /* 0x3ff000001e06742b */ /* 0x001fd00000000102 */
[----:B------:R-:W-:-:S08]  /*0ec0*/  DFMA R6, R6, R6, R6 ;  /* 0x000000060606722b */ /* 0x000fd00000000006 */
[----:B------:R-:W-:-:S08]  /*0ed0*/  DFMA R6, R2, R6, R2 ;  /* 0x000000060206722b */ /* 0x000fd00000000002 */
[----:B------:R-:W-:-:S08]  /*0ee0*/  DFMA R2, -R30, R6, 1 ;  /* 0x3ff000001e02742b */ /* 0x000fd00000000106 */
[----:B------:R-:W-:-:S08]  /*0ef0*/  DFMA R2, R6, R2, R6 ;  /* 0x000000020602722b */ /* 0x000fd00000000006 */
[----:B------:R-:W-:-:S08]  /*0f00*/  DMUL R4, R18, R2 ;  /* 0x0000000212047228 */ /* 0x000fd00000000000 */
[----:B------:R-:W-:-:S08]  /*0f10*/  DFMA R6, -R30, R4, R18 ;  /* 0x000000041e06722b */ /* 0x000fd00000000112 */
[----:B------:R-:W-:-:S10]  /*0f20*/  DFMA R2, R2, R6, R4 ;  /* 0x000000060202722b */ /* 0x000fd40000000004 */
[----:B------:R-:W-:-:S05]  /*0f30*/  FFMA R4, RZ, R31, R3 ;  /* 0x0000001fff047223 */ /* 0x000fca0000000003 */
[----:B------:R-:W-:-:S13]  /*0f40*/  FSETP.GT.AND P0, PT, |R4|, 1.469367938527859385e-39, PT ;  /* 0x001000000400780b */ /* 0x000fda0003f04200 */
[----:B------:R-:W-:Y:S05]  /*0f50*/  @P0 BRA P1, `(.L_x_15) ;  /* 0x0000000000200947 */ /* 0x000fea0000800000 */
[----:B------:R-:W-:Y:S01]  /*0f60*/  IMAD.MOV.U32 R4, RZ, RZ, R18 ;  /* 0x000000ffff047224 */ /* 0x000fe200078e0012 */
[----:B------:R-:W-:Y:S01]  /*0f70*/  MOV R21, R31 ;  /* 0x0000001f00157202 */ /* 0x000fe20000000f00 */
[----:B------:R-:W-:Y:S01]  /*0f80*/  IMAD.MOV.U32 R7, RZ, RZ, R19 ;  /* 0x000000ffff077224 */ /* 0x000fe200078e0013 */
[----:B------:R-:W-:Y:S01]  /*0f90*/  MOV R2, 0xfc0 ;  /* 0x00000fc000027802 */ /* 0x000fe20000000f00 */
[----:B------:R-:W-:-:S07]  /*0fa0*/  IMAD.MOV.U32 R20, RZ, RZ, R30 ;  /* 0x000000ffff147224 */ /* 0x000fce00078e001e */
[----:B------:R-:W-:Y:S05]  /*0fb0*/  CALL.REL.NOINC `($__internal_0_$__cuda_sm20_div_rn_f64_full) ;  /* 0x0000001000287944 */ /* 0x000fea0003c00000 */
[----:B------:R-:W-:Y:S02]  /*0fc0*/  IMAD.MOV.U32 R2, RZ, RZ, R32 ;  /* 0x000000ffff027224 */ /* 0x000fe400078e0020 */
[----:B------:R-:W-:-:S07]  /*0fd0*/  IMAD.MOV.U32 R3, RZ, RZ, R33 ;  /* 0x000000ffff037224 */ /* 0x000fce00078e0021 */
.L_x_15:
[----:B------:R-:W-:Y:S05]  /*0fe0*/  BSYNC.RECONVERGENT B1 ;  /* 0x0000000000017941 */ /* 0x000fea0003800200 */
.L_x_14:
        /* <DEDUP_REMOVED lines=18> */
[----:B------:R-:W-:Y:S01]  /*1110*/  IMAD.MOV.U32 R3, RZ, RZ, R25 ;  /* 0x000000ffff037224 */ /* 0x000fe200078e0019 */
[----:B------:R-:W-:Y:S01]  /*1120*/  MOV R6, R24 ;  /* 0x0000001800067202 */ /* 0x000fe20000000f00 */
[----:B------:R-:W-:Y:S01]  /*1130*/  IMAD.MOV.U32 R2, RZ, RZ, R22 ;  /* 0x000000ffff027224 */ /* 0x000fe200078e0016 */
[----:B------:R-:W-:Y:S01]  /*1140*/  MOV R25, R7 ;  /* 0x0000000700197202 */ /* 0x000fe20000000f00 */
[----:B------:R-:W-:Y:S01]  /*1150*/  IMAD.MOV.U32 R19, RZ, RZ, R20 ;  /* 0x000000ffff137224 */ /* 0x000fe200078e0014 */
[----:B------:R-:W-:Y:S01]  /*1160*/  MOV R22, 0x11a0 ;  /* 0x000011a000167802 */ /* 0x000fe20000000f00 */
[----:B------:R-:W-:Y:S02]  /*1170*/  IMAD.MOV.U32 R20, RZ, RZ, R30 ;  /* 0x000000ffff147224 */ /* 0x000fe400078e001e */
[----:B------:R-:W-:-:S07]  /*1180*/  IMAD.MOV.U32 R21, RZ, RZ, R31 ;  /* 0x000000ffff157224 */ /* 0x000fce00078e001f */
[----:B------:R-:W-:Y:S05]  /*1190*/  CALL.REL.NOINC `($__internal_1_$__cuda_sm20_dsqrt_rn_f64_mediumpath_v1) ;  /* 0x0000001400207944 */ /* 0x000fea0003c00000 */
.L_x_17:
[----:B------:R-:W-:Y:S05]  /*11a0*/  BSYNC.RECONVERGENT B0 ;  /* 0x0000000000007941 */ /* 0x000fea0003800200 */
.L_x_16:
        /* <DEDUP_REMOVED lines=15> */
[----:B------:R-:W-:Y:S01]  /*12a0*/  MOV R7, R5 ;  /* 0x0000000500077202 */ /* 0x000fe20000000f00 */
[----:B------:R-:W-:Y:S01]  /*12b0*/  IMAD.MOV.U32 R20, RZ, RZ, R28 ;  /* 0x000000ffff147224 */ /* 0x000fe200078e001c */
[----:B------:R-:W-:Y:S01]  /*12c0*/  MOV R2, 0x12f0 ;  /* 0x000012f000027802 */ /* 0x000fe20000000f00 */
[----:B------:R-:W-:-:S07]  /*12d0*/  IMAD.MOV.U32 R21, RZ, RZ, R29 ;  /* 0x000000ffff157224 */ /* 0x000fce00078e001d */
[----:B------:R-:W-:Y:S05]  /*12e0*/  CALL.REL.NOINC `($__internal_0_$__cuda_sm20_div_rn_f64_full) ;  /* 0x0000000c005c7944 */ /* 0x000fea0003c00000 */
[----:B------:R-:W-:Y:S01]  /*12f0*/  IMAD.MOV.U32 R2, RZ, RZ, R32 ;  /* 0x000000ffff027224 */ /* 0x000fe200078e0020 */
[----:B------:R-:W-:-:S07]  /*1300*/  MOV R3, R33 ;  /* 0x0000002100037202 */ /* 0x000fce0000000f00 */
.L_x_19:
[----:B------:R-:W-:Y:S05]  /*1310*/  BSYNC.RECONVERGENT B1 ;  /* 0x0000000000017941 */ /* 0x000fea0003800200 */
.L_x_18:
[----:B------:R0:W-:Y:S04]  /*1320*/  STG.E.64 desc[UR8][R8.64+-0x7a1200], R2 ;  /* 0x85ee000208007986 */ /* 0x0001e8000c101b08 */
[----:B------:R-:W2:Y:S01]  /*1330*/  LDG.E.64 R4, desc[UR8][R10.64] ;  /* 0x000000080a047981 */ /* 0x000ea2000c1e1b00 */
[----:B------:R-:W1:Y:S01]  /*1340*/  MUFU.RCP64H R7, R31 ;  /* 0x0000001f00077308 */ /* 0x000e620000001800 */
[----:B------:R-:W-:Y:S01]  /*1350*/  IMAD.MOV.U32 R6, RZ, RZ, 0x1 ;  /* 0x00000001ff067424 */ /* 0x000fe200078e00ff */
        /* <DEDUP_REMOVED lines=21> */
.L_x_21:
[----:B------:R-:W-:Y:S05]  /*14b0*/  BSYNC.RECONVERGENT B1 ;  /* 0x0000000000017941 */ /* 0x000fea0003800200 */
.L_x_20:
        /* <DEDUP_REMOVED lines=26> */
.L_x_23:
[----:B------:R-:W-:Y:S05]  /*1660*/  BSYNC.RECONVERGENT B1 ;  /* 0x0000000000017941 */ /* 0x000fea0003800200 */
.L_x_22:
        /* <DEDUP_REMOVED lines=25> */
.L_x_25:
[----:B------:R-:W-:Y:S05]  /*1800*/  BSYNC.RECONVERGENT B1 ;  /* 0x0000000000017941 */ /* 0x000fea0003800200 */
.L_x_24:
        /* <DEDUP_REMOVED lines=26> */
.L_x_27:
[----:B------:R-:W-:Y:S05]  /*19b0*/  BSYNC.RECONVERGENT B1 ;  /* 0x0000000000017941 */ /* 0x000fea0003800200 */
.L_x_26:
[----:B------:R0:W-:Y:S01]  /*19c0*/  STG.E.64 desc[UR8][R8.64+0x7a1200], R2 ;  /* 0x7a12000208007986 */ /* 0x0001e2000c101b08 */
[----:B------:R-:W-:Y:S01]  /*19d0*/  UIADD3 UR4, UPT, UPT, UR4, 0x2, URZ ;  /* 0x0000000204047890 */ /* 0x000fe2000fffe0ff */
[----:B------:R-:W-:Y:S02]  /*19e0*/  IADD3 R12, P0, PT, R12, 0x10, RZ ;  /* 0x000000100c0c7810 */ /* 0x000fe40007f1e0ff */
[----:B------:R-:W-:Y:S01]  /*19f0*/  IADD3 R10, P1, PT, R10, 0x10, RZ ;  /* 0x000000100a0a7810 */ /* 0x000fe20007f3e0ff */
[----:B------:R-:W-:Y:S01]  /*1a00*/  UISETP.NE.AND UP0, UPT, UR4, 0x3e8, UPT ;  /* 0x000003e80400788c */ /* 0x000fe2000bf05270 */
[----:B------:R-:W-:Y:S01]  /*1a10*/  IADD3 R4, P2, PT, R8, 0x10, RZ ;  /* 0x0000001008047810 */ /* 0x000fe20007f5e0ff */
[----:B------:R-:W-:Y:S02]  /*1a20*/  IMAD.X R13, RZ, RZ, R13, P0 ;  /* 0x000000ffff0d7224 */ /* 0x000fe400000e060d */
[----:B------:R-:W-:Y:S02]  /*1a30*/  IMAD.X R11, RZ, RZ, R11, P1 ;  /* 0x000000ffff0b7224 */ /* 0x000fe400008e060b */
[----:B------:R-:W-:-:S03]  /*1a40*/  IMAD.X R5, RZ, RZ, R9, P2 ;  /* 0x000000ffff057224 */ /* 0x000fc600010e0609 */
[----:B0-----:R-:W-:Y:S05]  /*1a50*/  BRA.U UP0, `(.L_x_28) ;  /* 0xffffffe500b87547 */ /* 0x001fea000b83ffff */
[----:B------:R-:W0:Y:S01]  /*1a60*/  LDC.64 R4, c[0x0][0x390] ;  /* 0x0000e400ff047b82 */ /* 0x000e220000000a00 */
[----:B------:R-:W-:Y:S01]  /*1a70*/  IADD3 R3, P0, PT, R16, 0x7a1210, RZ ;  /* 0x007a121010037810 */ /* 0x000fe20007f1e0ff */
[----:B------:R-:W-:Y:S01]  /*1a80*/  UMOV UR4, URZ ;  /* 0x000000ff00047c82 */ /* 0x000fe20008000000 */
[----:B------:R-:W-:-:S03]  /*1a90*/  IADD3 R2, PT, PT, -R0, RZ, RZ ;  /* 0x000000ff00027210 */ /* 0x000fc60007ffe1ff */
[----:B------:R-:W-:Y:S02]  /*1aa0*/  IMAD.X R16, RZ, RZ, R17, P0 ;  /* 0x000000ffff107224 */ /* 0x000fe400000e0611 */
[----:B0-----:R-:W-:-:S07]  /*1ab0*/  IMAD.WIDE.U32 R4, R0, 0x8, R4 ;  /* 0x0000000800047825 */ /* 0x001fce00078e0004 */
.L_x_31:
[----:B------:R-:W-:Y:S01]  /*1ac0*/  ISETP.NE.AND P0, PT, R2, RZ, PT ;  /* 0x000000ff0200720c */ /* 0x000fe20003f05270 */
[----:B------:R-:W-:Y:S02]  /*1ad0*/  IMAD.MOV.U32 R6, RZ, RZ, R3 ;  /* 0x000000ffff067224 */ /* 0x000fe400078e0003 */
[----:B------:R-:W-:-:S10]  /*1ae0*/  IMAD.MOV.U32 R7, RZ, RZ, R16 ;  /* 0x000000ffff077224 */ /* 0x000fd400078e0010 */
[----:B0-----:R-:W2:Y:S04]  /*1af0*/  @P0 LDG.E.64 R8, desc[UR8][R6.64+-0x7a1210] ;  /* 0x85edf00806080981 */ /* 0x001ea8000c1e1b00 */
[----:B------:R-:W2:Y:S01]  /*1b00*/  @P0 LDG.E.64 R10, desc[UR8][R4.64] ;  /* 0x00000008040a0981 */ /* 0x000ea2000c1e1b00 */
[----:B------:R-:W-:Y:S01]  /*1b10*/  @P0 MOV R18, 0x9999999a ;  /* 0x9999999a00120802 */ /* 0x000fe20000000f00 */
[----:B------:R-:W-:Y:S02]  /*1b20*/  @P0 IMAD.MOV.U32 R19, RZ, RZ, 0x3fb99999 ;  /* 0x3fb99999ff130424 */ /* 0x000fe400078e00ff */
[----:B------:R-:W3:Y:S04]  /*1b30*/  @P0 LDG.E.64 R12, desc[UR8][R4.64+0x1f40] ;  /* 0x001f4008040c0981 */ /* 0x000ee8000c1e1b00 */
[----:B------:R-:W4:Y:S01]  /*1b40*/  @P0 LDG.E.64 R16, desc[UR8][R4.64+0x3e80] ;  /* 0x003e800804100981 */ /* 0x000f22000c1e1b00 */
[----:B--2---:R-:W-:-:S07]  /*1b50*/  @P0 DFMA R8, R8, R18, R10 ;  /* 0x000000120808022b */ /* 0x004fce000000000a */
[----:B------:R0:W-:Y:S04]  /*1b60*/  @P0 STG.E.64 desc[UR8][R4.64], R8 ;  /* 0x0000000804000986 */ /* 0x0001e8000c101b08 */
[----:B------:R-:W3:Y:S01]  /*1b70*/  @P0 LDG.E.64 R10, desc[UR8][R6.64+-0x10] ;  /* 0xfffff008060a0981 */ /* 0x000ee2000c1e1b00 */
[----:B------:R-:W-:Y:S01]  /*1b80*/  UIADD3 UR5, UPT, UPT, UR4, 0x1, URZ ;  /* 0x0000000104057890 */ /* 0x000fe2000fffe0ff */
[----:B---3--:R-:W-:-:S07]  /*1b90*/  @P0 DFMA R10, R10, R18, R12 ;  /* 0x000000120a0a022b */ /* 0x008fce000000000c */
[----:B------:R1:W-:Y:S04]  /*1ba0*/  @P0 STG.E.64 desc[UR8][R4.64+0x1f40], R10 ;  /* 0x001f400a04000986 */ /* 0x0003e8000c101b08 */
[----:B------:R-:W4:Y:S01]  /*1bb0*/  @P0 LDG.E.64 R12, desc[UR8][R6.64+0x7a11f0] ;  /* 0x7a11f008060c0981 */ /* 0x000f22000c1e1b00 */
[----:B------:R-:W-:Y:S01]  /*1bc0*/  ISETP.NE.AND P1, PT, R0, UR5, PT ;  /* 0x0000000500007c0c */ /* 0x000fe2000bf25270 */
[----:B----4-:R-:W-:-:S12]  /*1bd0*/  @P0 DFMA R12, R12, R18, R16 ;  /* 0x000000120c0c022b */ /* 0x010fd80000000010 */
[----:B------:R-:W2:Y:S04]  /*1be0*/  @P1 LDG.E.64 R16, desc[UR8][R4.64] ;  /* 0x0000000804101981 */ /* 0x000ea8000c1e1b00 */
[----:B------:R3:W-:Y:S04]  /*1bf0*/  @P0 STG.E.64 desc[UR8][R4.64+0x3e80], R12 ;  /* 0x003e800c04000986 */ /* 0x0007e8000c101b08 */
[----:B0-----:R-:W2:Y:S01]  /*1c00*/  @P1 LDG.E.64 R8, desc[UR8][R6.64+-0x7a1208] ;  /* 0x85edf80806081981 */ /* 0x001ea2000c1e1b00 */
[----:B------:R-:W-:Y:S02]  /*1c10*/  @P1 IMAD.MOV.U32 R20, RZ, RZ, -0x66666666 ;  /* 0x9999999aff141424 */ /* 0x000fe400078e00ff */
[----:B------:R-:W-:Y:S01]  /*1c20*/  @P1 IMAD.MOV.U32 R21, RZ, RZ, 0x3fb99999 ;  /* 0x3fb99999ff151424 */ /* 0x000fe200078e00ff */
[----:B------:R-:W4:Y:S05]  /*1c30*/  @P1 LDG.E.64 R18, desc[UR8][R4.64+0x3e80] ;  /* 0x003e800804121981 */ /* 0x000f2a000c1e1b00 */
[-C--:B--2---:R-:W-:Y:S01]  /*1c40*/  @P1 DFMA R8, R8, R20.reuse, R16 ;  /* 0x000000140808122b */ /* 0x084fe20000000010 */
[----:B------:R-:W2:Y:S06]  /*1c50*/  @P1 LDG.E.64 R16, desc[UR8][R4.64+0x1f40] ;  /* 0x001f400804101981 */ /* 0x000eac000c1e1b00 */
[----:B------:R3:W-:Y:S04]  /*1c60*/  @P1 STG.E.64 desc[UR8][R4.64], R8 ;  /* 0x0000000804001986 */ /* 0x0007e8000c101b08 */
[----:B-1----:R-:W2:Y:S02]  /*1c70*/  @P1 LDG.E.64 R10, desc[UR8][R6.64+-0x8] ;  /* 0xfffff808060a1981 */ /* 0x002ea4000c1e1b00 */
[----:B--2---:R-:W-:-:S07]  /*1c80*/  @P1 DFMA R10, R10, R20, R16 ;  /* 0x000000140a0a122b */ /* 0x004fce0000000010 */
[----:B------:R3:W-:Y:S04]  /*1c90*/  @P1 STG.E.64 desc[UR8][R4.64+0x1f40], R10 ;  /* 0x001f400a04001986 */ /* 0x0007e8000c101b08 */
[----:B------:R-:W4:Y:S01]  /*1ca0*/  @P1 LDG.E.64 R16, desc[UR8][R6.64+0x7a11f8] ;  /* 0x7a11f80806101981 */ /* 0x000f22000c1e1b00 */
[----:B------:R-:W-:-:S06]  /*1cb0*/  UIADD3 UR5, UPT, UPT, UR4, 0x2, URZ ;  /* 0x0000000204057890 */ /* 0x000fcc000fffe0ff */
[----:B------:R-:W-:Y:S01]  /*1cc0*/  ISETP.NE.AND P0, PT, R0, UR5, PT ;  /* 0x0000000500007c0c */ /* 0x000fe2000bf05270 */
[----:B------:R-:W-:Y:S01]  /*1cd0*/  BSSY.RECONVERGENT B0, `(.L_x_29) ;  /* 0x0000012000007945 */ /* 0x000fe20003800200 */
[----:B----4-:R-:W-:-:S07]  /*1ce0*/  @P1 DFMA R16, R16, R20, R18 ;  /* 0x000000141010122b */ /* 0x010fce0000000012 */
[----:B------:R3:W-:Y:S04]  /*1cf0*/  @P1 STG.E.64 desc[UR8][R4.64+0x3e80], R16 ;  /* 0x003e801004001986 */ /* 0x0007e8000c101b08 */
[----:B------:R-:W-:Y:S05]  /*1d00*/  @!P0 BRA `(.L_x_30) ;  /* 0x0000000000388947 */ /* 0x000fea0003800000 */
[----:B---3--:R-:W2:Y:S04]  /*1d10*/  LDG.E.64 R8, desc[UR8][R6.64+-0x7a1200] ;  /* 0x85ee000806087981 */ /* 0x008ea8000c1e1b00 */
[----:B------:R-:W2:Y:S01]  /*1d20*/  LDG.E.64 R10, desc[UR8][R4.64] ;  /* 0x00000008040a7981 */ /* 0x000ea2000c1e1b00 */
[----:B------:R-:W-:Y:S01]  /*1d30*/  UMOV UR6, 0x9999999a ;  /* 0x9999999a00067882 */ /* 0x000fe20000000000 */
[----:B------:R-:W-:Y:S02]  /*1d40*/  UMOV UR7, 0x3fb99999 ;  /* 0x3fb9999900077882 */ /* 0x000fe40000000000 */
[----:B------:R-:W3:Y:S04]  /*1d50*/  LDG.E.64 R12, desc[UR8][R4.64+0x1f40] ;  /* 0x001f4008040c7981 */ /* 0x000ee8000c1e1b00 */
[----:B------:R-:W4:Y:S01]  /*1d60*/  LDG.E.64 R16, desc[UR8][R4.64+0x3e80] ;  /* 0x003e800804107981 */ /* 0x000f22000c1e1b00 */
[----:B--2---:R-:W-:-:S07]  /*1d70*/  DFMA R8, R8, UR6, R10 ;  /* 0x0000000608087c2b */ /* 0x004fce000800000a */
[----:B------:R0:W-:Y:S04]  /*1d80*/  STG.E.64 desc[UR8][R4.64], R8 ;  /* 0x0000000804007986 */ /* 0x0001e8000c101b08 */
[----:B------:R-:W3:Y:S02]  /*1d90*/  LDG.E.64 R10, desc[UR8][R6.64] ;  /* 0x00000008060a7981 */ /* 0x000ee4000c1e1b00 */
[----:B---3--:R-:W-:-:S07]  /*1da0*/  DFMA R10, R10, UR6, R12 ;  /* 0x000000060a0a7c2b */ /* 0x008fce000800000c */
[----:B------:R0:W-:Y:S04]  /*1db0*/  STG.E.64 desc[UR8][R4.64+0x1f40], R10 ;  /* 0x001f400a04007986 */ /* 0x0001e8000c101b08 */
[----:B------:R-:W4:Y:S02]  /*1dc0*/  LDG.E.64 R12, desc[UR8][R6.64+0x7a1200] ;  /* 0x7a120008060c7981 */ /* 0x000f24000c1e1b00 */
[----:B----4-:R-:W-:-:S07]  /*1dd0*/  DFMA R12, R12, UR6, R16 ;  /* 0x000000060c0c7c2b */ /* 0x010fce0008000010 */
[----:B------:R0:W-:Y:S04]  /*1de0*/  STG.E.64 desc[UR8][R4.64+0x3e80], R12 ;  /* 0x003e800c04007986 */ /* 0x0001e8000c101b08 */
.L_x_30:
[----:B------:R-:W-:Y:S05]  /*1df0*/  BSYNC.RECONVERGENT B0 ;  /* 0x0000000000007941 */ /* 0x000fea0003800200 */
.L_x_29:
[----:B------:R-:W-:-:S06]  /*1e00*/  UIADD3 UR5, UPT, UPT, UR4, 0x3, URZ ;  /* 0x0000000304057890 */ /* 0x000fcc000fffe0ff */
[----:B------:R-:W-:-:S13]  /*1e10*/  ISETP.NE.AND P0, PT, R0, UR5, PT ;  /* 0x0000000500007c0c */ /* 0x000fda000bf05270 */
[----:B0--3--:R-:W2:Y:S04]  /*1e20*/  @P0 LDG.E.64 R8, desc[UR8][R6.64+-0x7a11f8] ;  /* 0x85ee080806080981 */ /* 0x009ea8000c1e1b00 */
[----:B------:R-:W2:Y:S01]  /*1e30*/  @P0 LDG.E.64 R10, desc[UR8][R4.64] ;  /* 0x00000008040a0981 */ /* 0x000ea2000c1e1b00 */
[----:B------:R-:W-:Y:S01]  /*1e40*/  @P0 MOV R18, 0x9999999a ;  /* 0x9999999a00120802 */ /* 0x000fe20000000f00 */
[----:B------:R-:W-:Y:S02]  /*1e50*/  @P0 IMAD.MOV.U32 R19, RZ, RZ, 0x3fb99999 ;  /* 0x3fb99999ff130424 */ /* 0x000fe400078e00ff */
[----:B------:R-:W3:Y:S04]  /*1e60*/  @P0 LDG.E.64 R12, desc[UR8][R4.64+0x1f40] ;  /* 0x001f4008040c0981 */ /* 0x000ee8000c1e1b00 */
[----:B------:R-:W4:Y:S01]  /*1e70*/  @P0 LDG.E.64 R16, desc[UR8][R4.64+0x3e80] ;  /* 0x003e800804100981 */ /* 0x000f22000c1e1b00 */
[----:B--2---:R-:W-:-:S07]  /*1e80*/  @P0 DFMA R8, R8, R18, R10 ;  /* 0x000000120808022b */ /* 0x004fce000000000a */
[----:B------:R0:W-:Y:S04]  /*1e90*/  @P0 STG.E.64 desc[UR8][R4.64], R8 ;  /* 0x0000000804000986 */ /* 0x0001e8000c101b08 */
[----:B------:R-:W3:Y:S02]  /*1ea0*/  @P0 LDG.E.64 R10, desc[UR8][R6.64+0x8] ;  /* 0x00000808060a0981 */ /* 0x000ee4000c1e1b00 */
[----:B---3--:R-:W-:-:S07]  /*1eb0*/  @P0 DFMA R10, R10, R18, R12 ;  /* 0x000000120a0a022b */ /* 0x008fce000000000c */
[----:B------:R0:W-:Y:S04]  /*1ec0*/  @P0 STG.E.64 desc[UR8][R4.64+0x1f40], R10 ;  /* 0x001f400a04000986 */ /* 0x0001e8000c101b08 */
[----:B------:R-:W4:Y:S01]  /*1ed0*/  @P0 LDG.E.64 R12, desc[UR8][R6.64+0x7a1208] ;  /* 0x7a120808060c0981 */ /* 0x000f22000c1e1b00 */
[----:B------:R-:W-:-:S04]  /*1ee0*/  UIADD3 UR4, UPT, UPT, UR4, 0x4, URZ ;  /* 0x0000000404047890 */ /* 0x000fc8000fffe0ff */
[----:B------:R-:W-:Y:S01]  /*1ef0*/  UISETP.NE.AND UP0, UPT, UR4, 0x3e8, UPT ;  /* 0x000003e80400788c */ /* 0x000fe2000bf05270 */
[----:B------:R-:W-:Y:S01]  /*1f00*/  VIADD R2, R2, 0x4 ;  /* 0x0000000402027836 */ /* 0x000fe20000000000 */
[----:B----4-:R-:W-:-:S07]  /*1f10*/  @P0 DFMA R12, R12, R18, R16 ;  /* 0x000000120c0c022b */ /* 0x010fce0000000010 */
[----:B------:R0:W-:Y:S01]  /*1f20*/  @P0 STG.E.64 desc[UR8][R4.64+0x3e80], R12 ;  /* 0x003e800c04000986 */ /* 0x0001e2000c101b08 */
[----:B------:R-:W-:-:S05]  /*1f30*/  IADD3 R3, P0, PT, R6, 0x20, RZ ;  /* 0x0000002006037810 */ /* 0x000fca0007f1e0ff */
[----:B------:R-:W-:Y:S01]  /*1f40*/  IMAD.X R16, RZ, RZ, R7, P0 ;  /* 0x000000ffff107224 */ /* 0x000fe200000e0607 */
[----:B------:R-:W-:Y:S07]  /*1f50*/  BRA.U UP0, `(.L_x_31) ;  /* 0xfffffff900d87547 */ /* 0x000fee000b83ffff */
[----:B------:R-:W-:Y:S06]  /*1f60*/  BAR.SYNC.DEFER_BLOCKING 0x0 ;  /* 0x0000000000007b1d */ /* 0x000fec0000010000 */
[----:B------:R-:W2:Y:S04]  /*1f70*/  LDG.E.64 R2, desc[UR8][R4.64] ;  /* 0x0000000804027981 */ /* 0x000ea8000c1e1b00 */
[----:B------:R-:W2:Y:S01]  /*1f80*/  LDG.E.64 R6, desc[UR8][R14.64] ;  /* 0x000000080e067981 */ /* 0x000ea2000c1e1b00 */
[----:B------:R-:W-:Y:S01]  /*1f90*/  UMOV UR6, 0x9999999a ;  /* 0x9999999a00067882 */ /* 0x000fe20000000000 */
[----:B------:R-:W-:-:S02]  /*1fa0*/  UMOV UR7, 0x3fb99999 ;  /* 0x3fb9999900077882 */ /* 0x000fc40000000000 */
[----:B0-----:R-:W3:Y:S04]  /*1fb0*/  LDG.E.64 R8, desc[UR8][R14.64+0x1f40] ;  /* 0x001f40080e087981 */ /* 0x001ee8000c1e1b00 */
[----:B------:R-:W4:Y:S01]  /*1fc0*/  LDG.E.64 R10, desc[UR8][R14.64+0x3e80] ;  /* 0x003e80080e0a7981 */ /* 0x000f22000c1e1b00 */
[----:B--2---:R-:W-:-:S07]  /*1fd0*/  DFMA R2, R2, UR6, R6 ;  /* 0x0000000602027c2b */ /* 0x004fce0008000006 */
[----:B------:R-:W-:Y:S04]  /*1fe0*/  STG.E.64 desc[UR8][R14.64], R2 ;  /* 0x000000020e007986 */ /* 0x000fe8000c101b08 */
[----:B------:R-:W3:Y:S02]  /*1ff0*/  LDG.E.64 R6, desc[UR8][R4.64+0x1f40] ;  /* 0x001f400804067981 */ /* 0x000ee4000c1e1b00 */
[----:B---3--:R-:W-:-:S07]  /*2000*/  DFMA R6, R6, UR6, R8 ;  /* 0x0000000606067c2b */ /* 0x008fce0008000008 */
[----:B------:R-:W-:Y:S04]  /*2010*/  STG.E.64 desc[UR8][R14.64+0x1f40], R6 ;  /* 0x001f40060e007986 */ /* 0x000fe8000c101b08 */
[----:B------:R-:W4:Y:S02]  /*2020*/  LDG.E.64 R8, desc[UR8][R4.64+0x3e80] ;  /* 0x003e800804087981 */ /* 0x000f24000c1e1b00 */
[----:B----4-:R-:W-:-:S07]  /*2030*/  DFMA R8, R8, UR6, R10 ;  /* 0x0000000608087c2b */ /* 0x010fce000800000a */
[----:B------:R-:W-:Y:S01]  /*2040*/  STG.E.64 desc[UR8][R14.64+0x3e80], R8 ;  /* 0x003e80080e007986 */ /* 0x000fe2000c101b08 */
[----:B------:R-:W-:Y:S05]  /*2050*/  EXIT ;  /* 0x000000000000794d */ /* 0x000fea0003800000 */
        .weak           $__internal_0_$__cuda_sm20_div_rn_f64_full
        .type           $__internal_0_$__cuda_sm20_div_rn_f64_full,@function
        .size           $__internal_0_$__cuda_sm20_div_rn_f64_full,($__internal_1_$__cuda_sm20_dsqrt_rn_f64_mediumpath_v1 - $__internal_0_$__cuda_sm20_div_rn_f64_full)
$__internal_0_$__cuda_sm20_div_rn_f64_full:
[C---:B------:R-:W-:Y:S01]  /*2060*/  FSETP.GEU.AND P0, PT, |R21|.reuse, 1.469367938527859385e-39, PT ;  /* 0x001000001500780b */ /* 0x040fe20003f0e200 */
[----:B------:R-:W-:Y:S01]  /*2070*/  IMAD.MOV.U32 R23, RZ, RZ, R7 ;  /* 0x000000ffff177224 */ /* 0x000fe200078e0007 */
[C---:B------:R-:W-:Y:S01]  /*2080*/  LOP3.LUT R18, R21.reuse, 0x800fffff, RZ, 0xc0, !PT ;  /* 0x800fffff15127812 */ /* 0x040fe200078ec0ff */
[----:B------:R-:W-:Y:S01]  /*2090*/  IMAD.MOV.U32 R24, RZ, RZ, 0x1 ;  /* 0x00000001ff187424 */ /* 0x000fe200078e00ff */
[----:B------:R-:W-:Y:S01]  /*20a0*/  LOP3.LUT R6, R21, 0x7ff00000, RZ, 0xc0, !PT ;  /* 0x7ff0000015067812 */ /* 0x000fe200078ec0ff */
[----:B------:R-:W-:Y:S01]  /*20b0*/  IMAD.MOV.U32 R22, RZ, RZ, R4 ;  /* 0x000000ffff167224 */ /* 0x000fe200078e0004 */
[----:B------:R-:W-:Y:S01]  /*20c0*/  LOP3.LUT R19, R18, 0x3ff00000, RZ, 0xfc, !PT ;  /* 0x3ff0000012137812 */ /* 0x000fe200078efcff */
[----:B------:R-:W-:Y:S01]  /*20d0*/  BSSY.RECONVERGENT B0, `(.L_x_32) ;  /* 0x0000052000007945 */ /* 0x000fe20003800200 */
[----:B------:R-:W-:Y:S02]  /*20e0*/  MOV R18, R20 ;  /* 0x0000001400127202 */ /* 0x000fe40000000f00 */
[----:B------:R-:W-:-:S02]  /*20f0*/  FSETP.GEU.AND P2, PT, |R23|, 1.469367938527859385e-39, PT ;  /* 0x001000001700780b */ /* 0x000fc40003f4e200 */
[----:B------:R-:W-:Y:S01]  /*2100*/  LOP3.LUT R3, R23, 0x7ff00000, RZ, 0xc0, !PT ;  /* 0x7ff0000017037812 */ /* 0x000fe200078ec0ff */
[----:B------:R-:W-:-:S03]  /*2110*/  @!P0 DMUL R18, R20, 8.98846567431157953865e+307 ;  /* 0x7fe0000014128828 */ /* 0x000fc60000000000 */
[----:B------:R-:W-:-:S03]  /*2120*/  ISETP.GE.U32.AND P1, PT, R3, R6, PT ;  /* 0x000000060300720c */ /* 0x000fc60003f26070 */
[----:B------:R-:W0:Y:S04]  /*2130*/  MUFU.RCP64H R25, R19 ;  /* 0x0000001300197308 */ /* 0x000e280000001800 */
[----:B------:R-:W-:Y:S01]  /*2140*/  @!P2 LOP3.LUT R4, R21, 0x7ff00000, RZ, 0xc0, !PT ;  /* 0x7ff000001504a812 */ /* 0x000fe200078ec0ff */
[----:B------:R-:W-:Y:S01]  /*2150*/  @!P2 IMAD.MOV.U32 R32, RZ, RZ, RZ ;  /* 0x000000ffff20a224 */ /* 0x000fe200078e00ff */
[----:B------:R-:W-:Y:S02]  /*2160*/  @!P0 LOP3.LUT R6, R19, 0x7ff00000, RZ, 0xc0, !PT ;  /* 0x7ff0000013068812 */ /* 0x000fe400078ec0ff */
[----:B------:R-:W-:Y:S02]  /*2170*/  @!P2 ISETP.GE.U32.AND P3, PT, R3, R4, PT ;  /* 0x000000040300a20c */ /* 0x000fe40003f66070 */
[----:B------:R-:W-:-:S04]  /*2180*/  MOV R4, 0x1ca00000 ;  /* 0x1ca0000000047802 */ /* 0x000fc80000000f00 */
[----:B------:R-:W-:Y:S01]  /*2190*/  @!P2 SEL R5, R4, 0x63400000, !P3 ;  /* 0x634000000405a807 */ /* 0x000fe20005800000 */
[----:B0-----:R-:W-:-:S03]  /*21a0*/  DFMA R26, R24, -R18, 1 ;  /* 0x3ff00000181a742b */ /* 0x001fc60000000812 */
[----:B------:R-:W-:-:S04]  /*21b0*/  @!P2 LOP3.LUT R5, R5, 0x80000000, R23, 0xf8, !PT ;  /* 0x800000000505a812 */ /* 0x000fc800078ef817 */
[----:B------:R-:W-:Y:S01]  /*21c0*/  @!P2 LOP3.LUT R33, R5, 0x100000, RZ, 0xfc, !PT ;  /* 0x001000000521a812 */ /* 0x000fe200078efcff */
[----:B------:R-:W-:Y:S01]  /*21d0*/  IMAD.MOV.U32 R5, RZ, RZ, R3 ;  /* 0x000000ffff057224 */ /* 0x000fe200078e0003 */
[----:B------:R-:W-:-:S08]  /*21e0*/  DFMA R26, R26, R26, R26 ;  /* 0x0000001a1a1a722b */ /* 0x000fd0000000001a */
[----:B------:R-:W-:Y:S01]  /*21f0*/  DFMA R26, R24, R26, R24 ;  /* 0x0000001a181a722b */ /* 0x000fe20000000018 */
[----:B------:R-:W-:Y:S01]  /*2200*/  SEL R25, R4, 0x63400000, !P1 ;  /* 0x6340000004197807 */ /* 0x000fe20004800000 */
[----:B------:R-:W-:-:S03]  /*2210*/  IMAD.MOV.U32 R24, RZ, RZ, R22 ;  /* 0x000000ffff187224 */ /* 0x000fc600078e0016 */
[----:B------:R-:W-:-:S03]  /*2220*/  LOP3.LUT R25, R25, 0x800fffff, R23, 0xf8, !PT ;  /* 0x800fffff19197812 */ /* 0x000fc600078ef817 */
[----:B------:R-:W-:-:S03]  /*2230*/  DFMA R34, R26, -R18, 1 ;  /* 0x3ff000001a22742b */ /* 0x000fc60000000812 */
[----:B------:R-:W-:-:S05]  /*2240*/  @!P2 DFMA R24, R24, 2, -R32 ;  /* 0x400000001818a82b */ /* 0x000fca0000000820 */
[----:B------:R-:W-:-:S05]  /*2250*/  DFMA R34, R26, R34, R26 ;  /* 0x000000221a22722b */ /* 0x000fca000000001a */
[----:B------:R-:W-:-:S03]  /*2260*/  @!P2 LOP3.LUT R5, R25, 0x7ff00000, RZ, 0xc0, !PT ;  /* 0x7ff000001905a812 */ /* 0x000fc600078ec0ff */
[----:B------:R-:W-:Y:S01]  /*2270*/  DMUL R32, R34, R24 ;  /* 0x0000001822207228 */ /* 0x000fe20000000000 */
[----:B------:R-:W-:-:S04]  /*2280*/  IADD3 R7, PT, PT, R5, -0x1, RZ ;  /* 0xffffffff05077810 */ /* 0x000fc80007ffe0ff */
[----:B------:R-:W-:-:S03]  /*2290*/  ISETP.GT.U32.AND P0, PT, R7, 0x7feffffe, PT ;  /* 0x7feffffe0700780c */ /* 0x000fc60003f04070 */
[----:B------:R-:W-:-:S08]  /*22a0*/  DFMA R26, R32, -R18, R24 ;  /* 0x80000012201a722b */ /* 0x000fd00000000018 */
[----:B------:R-:W-:Y:S01]  /*22b0*/  DFMA R26, R34, R26, R32 ;  /* 0x0000001a221a722b */ /* 0x000fe20000000020 */
[----:B------:R-:W-:-:S05]  /*22c0*/  VIADD R32, R6, 0xffffffff ;  /* 0xffffffff06207836 */ /* 0x000fca0000000000 */
[----:B------:R-:W-:-:S13]  /*22d0*/  ISETP.GT.U32.OR P0, PT, R32, 0x7feffffe, P0 ;  /* 0x7feffffe2000780c */ /* 0x000fda0000704470 */
[----:B------:R-:W-:Y:S05]  /*22e0*/  @P0 BRA `(.L_x_33) ;  /* 0x00000000006c0947 */ /* 0x000fea0003800000 */
[----:B------:R-:W-:-:S04]  /*22f0*/  LOP3.LUT R6, R21, 0x7ff00000, RZ, 0xc0, !PT ;  /* 0x7ff0000015067812 */ /* 0x000fc800078ec0ff */
[CC--:B------:R-:W-:Y:S02]  /*2300*/  VIADDMNMX R5, R3.reuse, -R6.reuse, 0xb9600000, !PT ;  /* 0xb960000003057446 */ /* 0x0c0fe40007800906 */
[----:B------:R-:W-:Y:S02]  /*2310*/  ISETP.GE.U32.AND P0, PT, R3, R6, PT ;  /* 0x000000060300720c */ /* 0x000fe40003f06070 */
[----:B------:R-:W-:Y:S02]  /*2320*/  VIMNMX R3, PT, PT, R5, 0x46a00000, PT ;  /* 0x46a0000005037848 */ /* 0x000fe40003fe0100 */
[----:B------:R-:W-:-:S05]  /*2330*/  SEL R4, R4, 0x63400000, !P0 ;  /* 0x6340000004047807 */ /* 0x000fca0004000000 */
[----:B------:R-:W-:Y:S01]  /*2340*/  IMAD.IADD R3, R3, 0x1, -R4 ;  /* 0x0000000103037824 */ /* 0x000fe200078e0a04 */
[----:B------:R-:W-:-:S03]  /*2350*/  MOV R4, RZ ;  /* 0x000000ff00047202 */ /* 0x000fc60000000f00 */
[----:B------:R-:W-:-:S06]  /*2360*/  VIADD R5, R3, 0x7fe00000 ;  /* 0x7fe0000003057836 */ /* 0x000fcc0000000000 */
[----:B------:R-:W-:-:S10]  /*2370*/  DMUL R32, R26, R4 ;  /* 0x000000041a207228 */ /* 0x000fd40000000000 */
[----:B------:R-:W-:-:S13]  /*2380*/  FSETP.GTU.AND P0, PT, |R33|, 1.469367938527859385e-39, PT ;  /* 0x001000002100780b */ /* 0x000fda0003f0c200 */
[----:B------:R-:W-:Y:S05]  /*2390*/  @P0 BRA `(.L_x_34) ;  /* 0x0000000000940947 */ /* 0x000fea0003800000 */
[----:B------:R-:W-:Y:S01]  /*23a0*/  DFMA R18, R26, -R18, R24 ;  /* 0x800000121a12722b */ /* 0x000fe20000000018 */
[----:B------:R-:W-:-:S09]  /*23b0*/  IMAD.MOV.U32 R6, RZ, RZ, RZ ;  /* 0x000000ffff067224 */ /* 0x000fd200078e00ff */
[C---:B------:R-:W-:Y:S02]  /*23c0*/  FSETP.NEU.AND P0, PT, R19.reuse, RZ, PT ;  /* 0x000000ff1300720b */ /* 0x040fe40003f0d000 */
[----:B------:R-:W-:-:S04]  /*23d0*/  LOP3.LUT R21, R19, 0x80000000, R21, 0x48, !PT ;  /* 0x8000000013157812 */ /* 0x000fc800078e4815 */
[----:B------:R-:W-:-:S07]  /*23e0*/  LOP3.LUT R7, R21, R5, RZ, 0xfc, !PT ;  /* 0x0000000515077212 */ /* 0x000fce00078efcff */
[----:B------:R-:W-:Y:S05]  /*23f0*/  @!P0 BRA `(.L_x_34) ;  /* 0x00000000007c8947 */ /* 0x000fea0003800000 */
[----:B------:R-:W-:Y:S01]  /*2400*/  IMAD.MOV R5, RZ, RZ, -R3 ;  /* 0x000000ffff057224 */ /* 0x000fe200078e0a03 */
[----:B------:R-:W-:Y:S01]  /*2410*/  DMUL.RP R6, R26, R6 ;  /* 0x000000061a067228 */ /* 0x000fe20000008000 */
[----:B------:R-:W-:Y:S01]  /*2420*/  IMAD.MOV.U32 R4, RZ, RZ, RZ ;  /* 0x000000ffff047224 */ /* 0x000fe200078e00ff */
[----:B------:R-:W-:-:S05]  /*2430*/  IADD3 R3, PT, PT, -R3, -0x43300000, RZ ;  /* 0xbcd0000003037810 */ /* 0x000fca0007ffe1ff */
[----:B------:R-:W-:-:S03]  /*2440*/  DFMA R4, R32, -R4, R26 ;  /* 0x800000042004722b */ /* 0x000fc6000000001a */
[----:B------:R-:W-:-:S07]  /*2450*/  LOP3.LUT R21, R7, R21, RZ, 0x3c, !PT ;  /* 0x0000001507157212 */ /* 0x000fce00078e3cff */
[----:B------:R-:W-:-:S04]  /*2460*/  FSETP.NEU.AND P0, PT, |R5|, R3, PT ;  /* 0x000000030500720b */ /* 0x000fc80003f0d200 */
[----:B------:R-:W-:Y:S02]  /*2470*/  FSEL R32, R6, R32, !P0 ;  /* 0x0000002006207208 */ /* 0x000fe40004000000 */
[----:B------:R-:W-:Y:S01]  /*2480*/  FSEL R33, R21, R33, !P0 ;  /* 0x0000002115217208 */ /* 0x000fe20004000000 */
[----:B------:R-:W-:Y:S06]  /*2490*/  BRA `(.L_x_34) ;  /* 0x0000000000547947 */ /* 0x000fec0003800000 */
.L_x_33:
[----:B------:R-:W-:-:S14]  /*24a0*/  DSETP.NAN.AND P0, PT, R22, R22, PT ;  /* 0x000000161600722a */ /* 0x000fdc0003f08000 */
[----:B------:R-:W-:Y:S05]  /*24b0*/  @P0 BRA `(.L_x_35) ;  /* 0x0000000000440947 */ /* 0x000fea0003800000 */
[----:B------:R-:W-:-:S14]  /*24c0*/  DSETP.NAN.AND P0, PT, R20, R20, PT ;  /* 0x000000141400722a */ /* 0x000fdc0003f08000 */
[----:B------:R-:W-:Y:S05]  /*24d0*/  @P0 BRA `(.L_x_36) ;  /* 0x0000000000300947 */ /* 0x000fea0003800000 */
[----:B------:R-:W-:Y:S01]  /*24e0*/  ISETP.NE.AND P0, PT, R5, R6, PT ;  /* 0x000000060500720c */ /* 0x000fe20003f05270 */
[----:B------:R-:W-:Y:S01]  /*24f0*/  IMAD.MOV.U32 R33, RZ, RZ, -0x80000 ;  /* 0xfff80000ff217424 */ /* 0x000fe200078e00ff */
[----:B------:R-:W-:-:S11]  /*2500*/  MOV R32, 0x0 ;  /* 0x0000000000207802 */ /* 0x000fd60000000f00 */
[----:B------:R-:W-:Y:S05]  /*2510*/  @!P0 BRA `(.L_x_34) ;  /* 0x0000000000348947 */ /* 0x000fea0003800000 */
[----:B------:R-:W-:Y:S02]  /*2520*/  ISETP.NE.AND P0, PT, R5, 0x7ff00000, PT ;  /* 0x7ff000000500780c */ /* 0x000fe40003f05270 */
[----:B------:R-:W-:Y:S02]  /*2530*/  LOP3.LUT R33, R23, 0x80000000, R21, 0x48, !PT ;  /* 0x8000000017217812 */ /* 0x000fe400078e4815 */
[----:B------:R-:W-:-:S13]  /*2540*/  ISETP.EQ.OR P0, PT, R6, RZ, !P0 ;  /* 0x000000ff0600720c */ /* 0x000fda0004702670 */
[----:B------:R-:W-:Y:S01]  /*2550*/  @P0 LOP3.LUT R3, R33, 0x7ff00000, RZ, 0xfc, !PT ;  /* 0x7ff0000021030812 */ /* 0x000fe200078efcff */
[----:B------:R-:W-:Y:S02]  /*2560*/  @!P0 IMAD.MOV.U32 R32, RZ, RZ, RZ ;  /* 0x000000ffff208224 */ /* 0x000fe400078e00ff */
[----:B------:R-:W-:Y:S01]  /*2570*/  @P0 IMAD.MOV.U32 R32, RZ, RZ, RZ ;  /* 0x000000ffff200224 */ /* 0x000fe200078e00ff */
[----:B------:R-:W-:Y:S01]  /*2580*/  @P0 MOV R33, R3 ;  /* 0x0000000300210202 */ /* 0x000fe20000000f00 */
[----:B------:R-:W-:Y:S06]  /*2590*/  BRA `(.L_x_34) ;  /* 0x0000000000147947 */ /* 0x000fec0003800000 */
.L_x_36:
[----:B------:R-:W-:Y:S01]  /*25a0*/  LOP3.LUT R33, R21, 0x80000, RZ, 0xfc, !PT ;  /* 0x0008000015217812 */ /* 0x000fe200078efcff */
[----:B------:R-:W-:Y:S01]  /*25b0*/  IMAD.MOV.U32 R32, RZ, RZ, R20 ;  /* 0x000000ffff207224 */ /* 0x000fe200078e0014 */
[----:B------:R-:W-:Y:S06]  /*25c0*/  BRA `(.L_x_34) ;  /* 0x0000000000087947 */ /* 0x000fec0003800000 */
.L_x_35:
[----:B------:R-:W-:Y:S01]  /*25d0*/  LOP3.LUT R33, R23, 0x80000, RZ, 0xfc, !PT ;  /* 0x0008000017217812 */ /* 0x000fe200078efcff */
[----:B------:R-:W-:-:S07]  /*25e0*/  IMAD.MOV.U32 R32, RZ, RZ, R22 ;  /* 0x000000ffff207224 */ /* 0x000fce00078e0016 */
.L_x_34:
[----:B------:R-:W-:Y:S05]  /*25f0*/  BSYNC.RECONVERGENT B0 ;  /* 0x0000000000007941 */ /* 0x000fea0003800200 */
.L_x_32:
[----:B------:R-:W-:-:S04]  /*2600*/  IMAD.MOV.U32 R3, RZ, RZ, 0x0 ;  /* 0x00000000ff037424 */ /* 0x000fc800078e00ff */
[----:B------:R-:W-:Y:S05]  /*2610*/  RET.REL.NODEC R2 `(_Z13kernelGravityPdS_S_S_) ;  /* 0xffffffd802787950 */ /* 0x000fea0003c3ffff */
        .weak           $__internal_1_$__cuda_sm20_dsqrt_rn_f64_mediumpath_v1
        .type           $__internal_1_$__cuda_sm20_dsqrt_rn_f64_mediumpath_v1,@function
        .size           $__internal_1_$__cuda_sm20_dsqrt_rn_f64_mediumpath_v1,(.L_x_43 - $__internal_1_$__cuda_sm20_dsqrt_rn_f64_mediumpath_v1)
$__internal_1_$__cuda_sm20_dsqrt_rn_f64_mediumpath_v1:
[----:B------:R-:W-:Y:S01]  /*2620*/  ISETP.GE.U32.AND P0, PT, R19, -0x3400000, PT ;  /* 0xfcc000001300780c */ /* 0x000fe20003f06070 */
[----:B------:R-:W-:Y:S01]  /*2630*/  BSSY.RECONVERGENT B1, `(.L_x_37) ;  /* 0x0000026000017945 */ /* 0x000fe20003800200 */
[----:B------:R-:W-:Y:S01]  /*2640*/  MOV R7, R3 ;  /* 0x0000000300077202 */ /* 0x000fe20000000f00 */
[----:B------:R-:W-:Y:S02]  /*2650*/  IMAD.MOV.U32 R19, RZ, RZ, R25 ;  /* 0x000000ffff137224 */ /* 0x000fe400078e0019 */
[----:B------:R-:W-:-:S08]  /*2660*/  IMAD.MOV.U32 R3, RZ, RZ, R23 ;  /* 0x000000ffff037224 */ /* 0x000fd000078e0017 */
[----:B------:R-:W-:Y:S05]  /*2670*/  @!P0 BRA `(.L_x_38) ;  /* 0x0000000000208947 */ /* 0x000fea0003800000 */
[----:B------:R-:W-:-:S10]  /*2680*/  DFMA.RM R6, R6, R18, R2 ;  /* 0x000000120606722b */ /* 0x000fd40000004002 */
[----:B------:R-:W-:-:S04]  /*2690*/  IADD3 R2, P0, PT, R6, 0x1, RZ ;  /* 0x0000000106027810 */ /* 0x000fc80007f1e0ff */
[----:B------:R-:W-:-:S06]  /*26a0*/  IADD3.X R3, PT, PT, RZ, R7, RZ, P0, !PT ;  /* 0x00000007ff037210 */ /* 0x000fcc00007fe4ff */
[----:B------:R-:W-:-:S08]  /*26b0*/  DFMA.RP R20, -R6, R2, R20 ;  /* 0x000000020614722b */ /* 0x000fd00000008114 */
[----:B------:R-:W-:-:S06]  /*26c0*/  DSETP.GT.AND P0, PT, R20, RZ, PT ;  /* 0x000000ff1400722a */ /* 0x000fcc0003f04000 */
[----:B------:R-:W-:Y:S02]  /*26d0*/  FSEL R2, R2, R6, P0 ;  /* 0x0000000602027208 */ /* 0x000fe40000000000 */
[----:B------:R-:W-:Y:S01]  /*26e0*/  FSEL R3, R3, R7, P0 ;  /* 0x0000000703037208 */ /* 0x000fe20000000000 */
[----:B------:R-:W-:Y:S06]  /*26f0*/  BRA `(.L_x_39) ;  /* 0x0000000000647947 */ /* 0x000fec0003800000 */
.L_x_38:
[----:B------:R-:W-:-:S14]  /*2700*/  DSETP.NE.AND P0, PT, R20, RZ, PT ;  /* 0x000000ff1400722a */ /* 0x000fdc0003f05000 */
[----:B------:R-:W-:Y:S05]  /*2710*/  @!P0 BRA `(.L_x_40) ;  /* 0x0000000000588947 */ /* 0x000fea0003800000 */
[----:B------:R-:W-:-:S13]  /*2720*/  ISETP.GE.AND P0, PT, R21, RZ, PT ;  /* 0x000000ff1500720c */ /* 0x000fda0003f06270 */
[----:B------:R-:W-:Y:S02]  /*2730*/  @!P0 IMAD.MOV.U32 R2, RZ, RZ, 0x0 ;  /* 0x00000000ff028424 */ /* 0x000fe400078e00ff */
[----:B------:R-:W-:Y:S01]  /*2740*/  @!P0 IMAD.MOV.U32 R3, RZ, RZ, -0x80000 ;  /* 0xfff80000ff038424 */ /* 0x000fe200078e00ff */
[----:B------:R-:W-:Y:S06]  /*2750*/  @!P0 BRA `(.L_x_39) ;  /* 0x00000000004c8947 */ /* 0x000fec0003800000 */
[----:B------:R-:W-:-:S13]  /*2760*/  ISETP.GT.AND P0, PT, R21, 0x7fefffff, PT ;  /* 0x7fefffff1500780c */ /* 0x000fda0003f04270 */
[----:B------:R-:W-:Y:S05]  /*2770*/  @P0 BRA `(.L_x_40) ;  /* 0x0000000000400947 */ /* 0x000fea0003800000 */
[----:B------:R-:W-:Y:S01]  /*2780*/  DMUL R20, R20, 8.11296384146066816958e+31 ;  /* 0x4690000014147828 */ /* 0x000fe20000000000 */
[----:B------:R-:W-:Y:S01]  /*2790*/  MOV R2, RZ ;  /* 0x000000ff00027202 */ /* 0x000fe20000000f00 */
[----:B------:R-:W-:Y:S02]  /*27a0*/  IMAD.MOV.U32 R18, RZ, RZ, 0x0 ;  /* 0x00000000ff127424 */ /* 0x000fe400078e00ff */
[----:B------:R-:W-:Y:S02]  /*27b0*/  IMAD.MOV.U32 R19, RZ, RZ, 0x3fd80000 ;  /* 0x3fd80000ff137424 */ /* 0x000fe400078e00ff */
[----:B------:R-:W0:Y:S02]  /*27c0*/  MUFU.RSQ64H R3, R21 ;  /* 0x0000001500037308 */ /* 0x000e240000001c00 */
[----:B0-----:R-:W-:-:S08]  /*27d0*/  DMUL R6, R2, R2 ;  /* 0x0000000202067228 */ /* 0x001fd00000000000 */
[----:B------:R-:W-:-:S08]  /*27e0*/  DFMA R6, R20, -R6, 1 ;  /* 0x3ff000001406742b */ /* 0x000fd00000000806 */
[----:B------:R-:W-:Y:S02]  /*27f0*/  DFMA R18, R6, R18, 0.5 ;  /* 0x3fe000000612742b */ /* 0x000fe40000000012 */
[----:B------:R-:W-:-:S08]  /*2800*/  DMUL R6, R2, R6 ;  /* 0x0000000602067228 */ /* 0x000fd00000000000 */
[----:B------:R-:W-:-:S08]  /*2810*/  DFMA R6, R18, R6, R2 ;  /* 0x000000061206722b */ /* 0x000fd00000000002 */
[----:B------:R-:W-:Y:S02]  /*2820*/  DMUL R2, R20, R6 ;  /* 0x0000000614027228 */ /* 0x000fe40000000000 */
[----:B------:R-:W-:-:S06]  /*2830*/  IADD3 R7, PT, PT, R7, -0x100000, RZ ;  /* 0xfff0000007077810 */ /* 0x000fcc0007ffe0ff */
[----:B------:R-:W-:-:S08]  /*2840*/  DFMA R18, R2, -R2, R20 ;  /* 0x800000020212722b */ /* 0x000fd00000000014 */
[----:B------:R-:W-:-:S10]  /*2850*/  DFMA R2, R6, R18, R2 ;  /* 0x000000120602722b */ /* 0x000fd40000000002 */
[----:B------:R-:W-:Y:S01]  /*2860*/  VIADD R3, R3, 0xfcb00000 ;  /* 0xfcb0000003037836 */ /* 0x000fe20000000000 */
[----:B------:R-:W-:Y:S06]  /*2870*/  BRA `(.L_x_39) ;  /* 0x0000000000047947 */ /* 0x000fec0003800000 */
.L_x_40:
[----:B------:R-:W-:-:S11]  /*2880*/  DADD R2, R20, R20 ;  /* 0x0000000014027229 */ /* 0x000fd60000000014 */
.L_x_39:
[----:B------:R-:W-:Y:S05]  /*2890*/  BSYNC.RECONVERGENT B1 ;  /* 0x0000000000017941 */ /* 0x000fea0003800200 */
.L_x_37:
[----:B------:R-:W-:Y:S01]  /*28a0*/  IMAD.MOV.U32 R23, RZ, RZ, 0x0 ;  /* 0x00000000ff177424 */ /* 0x000fe200078e00ff */
[----:B------:R-:W-:Y:S01]  /*28b0*/  MOV R29, R3 ;  /* 0x00000003001d7202 */ /* 0x000fe20000000f00 */
[----:B------:R-:W-:Y:S02]  /*28c0*/  IMAD.MOV.U32 R28, RZ, RZ, R2 ;  /* 0x000000ffff1c7224 */ /* 0x000fe400078e0002 */
[----:B------:R-:W-:Y:S05]  /*28d0*/  RET.REL.NODEC R22 `(_Z13kernelGravityPdS_S_S_) ;  /* 0xffffffd416c87950 */ /* 0x000fea0003c3ffff */
.L_x_41:
[----:B------:R-:W-:-:S00]  /*28e0*/  BRA `(.L_x_41) ;  /* 0xfffffffc00fc7947 */ /* 0x000fc0000383ffff */
[----:B------:R-:W-:-:S00]  /*28f0*/  NOP ;  /* 0x0000000000007918 */ /* 0x000fc00000000000 */
        /* <DEDUP_REMOVED lines=8> */
.L_x_43:


//--------------------- .nv.shared.reserved.0     --------------------------
	.section	.nv.shared.reserved.0,"aw",@nobits
	.weak		__nv_reservedSMEM_offset_0_alias
	.size		__nv_reservedSMEM_offset_0_alias, 0, 64
	.other		__nv_reservedSMEM_offset_0_alias,@"STO_CUDA_RESERVED_SHARED STV_DEFAULT"
__nv_reservedSMEM_offset_0_alias:
	.zero		0
	.zero		64


//--------------------- .nv.constant0._Z13kernelGravityPdS_S_S_ --------------------------
	.section	.nv.constant0._Z13kernelGravityPdS_S_S_,"a",@progbits
	.sectionflags	@""
	.align	4
.nv.constant0._Z13kernelGravityPdS_S_S_:
	.zero		928


//--------------------- SYMBOLS --------------------------

	.type		.nv.reservedSmem.offset0,@object
	.size		.nv.reservedSmem.offset0,0x4
